def matmul_kernel(
    a_ptr,
    b_ptr,
    c_ptr,
    M,
    N,
    K,
    stride_am,
    stride_ak,
    stride_bk,
    stride_bn,
    stride_cm,
    stride_cn,
    BLOCK_M: tl.constexpr,
    BLOCK_N: tl.constexpr,
    BLOCK_K: tl.constexpr,
    GROUP_M: tl.constexpr,
):
    pid = tl.program_id(axis=0)
    num_pid_m = tl.cdiv(M, BLOCK_M)
    num_pid_n = tl.cdiv(N, BLOCK_N)
    num_pid_in_group = GROUP_M * num_pid_n
    group_id = pid // num_pid_in_group
    first_pid_m = group_id * GROUP_M
    group_size_m = min(num_pid_m - first_pid_m, GROUP_M)
    pid_m = first_pid_m + ((pid % num_pid_in_group) % group_size_m)
    pid_n = (pid % num_pid_in_group) // group_size_m

    offs_am = (pid_m * BLOCK_M + tl.arange(0, BLOCK_M)) % M
    offs_bn = (pid_n * BLOCK_N + tl.arange(0, BLOCK_N)) % N
    offs_k = tl.arange(0, BLOCK_K)
    a_ptrs = a_ptr + offs_am[:, None] * stride_am + offs_k[None, :] * stride_ak
    b_ptrs = b_ptr + offs_k[:, None] * stride_bk + offs_bn[None, :] * stride_bn

    acc = tl.zeros((BLOCK_M, BLOCK_N), dtype=tl.float32)
    for kk in range(0, tl.cdiv(K, BLOCK_K)):
        a = tl.load(a_ptrs, mask=offs_k[None, :] < K - kk * BLOCK_K, other=0.0)
        b = tl.load(b_ptrs, mask=offs_k[:, None] < K - kk * BLOCK_K, other=0.0)
        acc = tl.dot(a, b, acc)
        a_ptrs += BLOCK_K * stride_ak
        b_ptrs += BLOCK_K * stride_bk

    c = acc.to(c_ptr.dtype.element_ty)
    offs_cm = pid_m * BLOCK_M + tl.arange(0, BLOCK_M)
    offs_cn = pid_n * BLOCK_N + tl.arange(0, BLOCK_N)
    c_ptrs = c_ptr + offs_cm[:, None] * stride_cm + offs_cn[None, :] * stride_cn
    mask = (offs_cm[:, None] < M) & (offs_cn[None, :] < N)
    tl.store(c_ptrs, c, mask=mask)

# config = {"BLOCK_K": 64, "BLOCK_M": 64, "BLOCK_N": 64, "GROUP_M": 8, "arch": "sm_80", "dtype": "bf16", "num_ctas": 1, "num_stages": 3, "num_warps": 16}
# arch = sm_80


// ===== COMPILED SASS (sm_80) =====

	.target	sm_80

	.elftype	@"ET_EXEC"


//--------------------- .note.nv.tkinfo           --------------------------
	.section	.note.nv.tkinfo,"",@"SHT_NOTE"
	.sectionflags	@"SHF_NOTE_NV_TKINFO"
	.tkinfo
        /*0018*/ 	.word	0x00000002
        /*0030*/ 	.string	""
        /*0030*/ 	.string	"ptxas"
        /*0030*/ 	.string	"Cuda compilation tools, release 13.0, V13.0.88"
        /*0030*/ 	.string	"Build cuda_13.0.r13.0/compiler.36424714_0"
        /*0030*/ 	.string	"-v  -suppress-debug-info  -lineinfo  -arch sm_80 "



//--------------------- .note.nv.cuinfo           --------------------------
	.section	.note.nv.cuinfo,"",@"SHT_NOTE"
	.sectionflags	@"SHF_NOTE_NV_CUINFO"
        /*0018*/ 	.short	0x0002
        /*001a*/ 	.short	0x0050
        /*001c*/ 	.short	0x0082
	.zero		2


//--------------------- .nv.info                  --------------------------
	.section	.nv.info,"",@"SHT_CUDA_INFO"
	.align	4


	//----- nvinfo : EIATTR_REGCOUNT
	.align		4
        /*0000*/ 	.byte	0x04, 0x2f
        /*0002*/ 	.short	(.L_1 - .L_0)
	.align		4
.L_0:
        /*0004*/ 	.word	index@(matmul_kernel)
        /*0008*/ 	.word	0x00000062


	//----- nvinfo : EIATTR_FRAME_SIZE
	.align		4
.L_1:
        /*000c*/ 	.byte	0x04, 0x11
        /*000e*/ 	.short	(.L_3 - .L_2)
	.align		4
.L_2:
        /*0010*/ 	.word	index@(matmul_kernel)
        /*0014*/ 	.word	0x00000000


	//----- nvinfo : EIATTR_MIN_STACK_SIZE
	.align		4
.L_3:
        /*0018*/ 	.byte	0x04, 0x12
        /*001a*/ 	.short	(.L_5 - .L_4)
	.align		4
.L_4:
        /*001c*/ 	.word	index@(matmul_kernel)
        /*0020*/ 	.word	0x00000000
.L_5:


//--------------------- .nv.info.matmul_kernel    --------------------------
	.section	.nv.info.matmul_kernel,"",@"SHT_CUDA_INFO"
	.sectionflags	@""
	.align	4


	//----- nvinfo : EIATTR_CUDA_API_VERSION
	.align		4
        /*0000*/ 	.byte	0x04, 0x37
        /*0002*/ 	.short	(.L_7 - .L_6)
.L_6:
        /*0004*/ 	.word	0x00000082


	//----- nvinfo : EIATTR_SW2861232_WAR
	.align		4
.L_7:
        /*0008*/ 	.byte	0x01, 0x35
	.zero		2


	//----- nvinfo : EIATTR_PARAM_CBANK
	.align		4
        /*000c*/ 	.byte	0x04, 0x0a
        /*000e*/ 	.short	(.L_9 - .L_8)
	.align		4
.L_8:
        /*0010*/ 	.word	index@(.nv.constant0.matmul_kernel)
        /*0014*/ 	.short	0x0160
        /*0016*/ 	.short	0x0050


	//----- nvinfo : EIATTR_CBANK_PARAM_SIZE
	.align		4
.L_9:
        /*0018*/ 	.byte	0x03, 0x19
        /*001a*/ 	.short	0x0050


	//----- nvinfo : EIATTR_KPARAM_INFO
	.align		4
        /*001c*/ 	.byte	0x04, 0x17
        /*001e*/ 	.short	(.L_11 - .L_10)
.L_10:
        /*0020*/ 	.word	0x00000000
        /*0024*/ 	.short	0x000d
        /*0026*/ 	.short	0x0048
        /*0028*/ 	.byte	0x00, 0xf4, 0x21, 0x00


	//----- nvinfo : EIATTR_KPARAM_INFO
	.align		4
.L_11:
        /*002c*/ 	.byte	0x04, 0x17
        /*002e*/ 	.short	(.L_13 - .L_12)
.L_12:
        /*0030*/ 	.word	0x00000000
        /*0034*/ 	.short	0x000c
        /*0036*/ 	.short	0x0040
        /*0038*/ 	.byte	0x00, 0xf4, 0x21, 0x00


	//----- nvinfo : EIATTR_KPARAM_INFO
	.align		4
.L_13:
        /*003c*/ 	.byte	0x04, 0x17
        /*003e*/ 	.short	(.L_15 - .L_14)
.L_14:
        /*0040*/ 	.word	0x00000000
        /*0044*/ 	.short	0x000b
        /*0046*/ 	.short	0x0038
        /*0048*/ 	.byte	0x00, 0xf0, 0x11, 0x00


	//----- nvinfo : EIATTR_KPARAM_INFO
	.align		4
.L_15:
        /*004c*/ 	.byte	0x04, 0x17
        /*004e*/ 	.short	(.L_17 - .L_16)
.L_16:
        /*0050*/ 	.word	0x00000000
        /*0054*/ 	.short	0x000a
        /*0056*/ 	.short	0x0034
        /*0058*/ 	.byte	0x00, 0xf0, 0x11, 0x00


	//----- nvinfo : EIATTR_KPARAM_INFO
	.align		4
.L_17:
        /*005c*/ 	.byte	0x04, 0x17
        /*005e*/ 	.short	(.L_19 - .L_18)
.L_18:
        /*0060*/ 	.word	0x00000000
        /*0064*/ 	.short	0x0009
        /*0066*/ 	.short	0x0030
        /*0068*/ 	.byte	0x00, 0xf0, 0x11, 0x00


	//----- nvinfo : EIATTR_KPARAM_INFO
	.align		4
.L_19:
        /*006c*/ 	.byte	0x04, 0x17
        /*006e*/ 	.short	(.L_21 - .L_20)
.L_20:
        /*0070*/ 	.word	0x00000000
        /*0074*/ 	.short	0x0008
        /*0076*/ 	.short	0x002c
        /*0078*/ 	.byte	0x00, 0xf0, 0x11, 0x00


	//----- nvinfo : EIATTR_KPARAM_INFO
	.align		4
.L_21:
        /*007c*/ 	.byte	0x04, 0x17
        /*007e*/ 	.short	(.L_23 - .L_22)
.L_22:
        /*0080*/ 	.word	0x00000000
        /*0084*/ 	.short	0x0007
        /*0086*/ 	.short	0x0028
        /*0088*/ 	.byte	0x00, 0xf0, 0x11, 0x00


	//----- nvinfo : EIATTR_KPARAM_INFO
	.align		4
.L_23:
        /*008c*/ 	.byte	0x04, 0x17
        /*008e*/ 	.short	(.L_25 - .L_24)
.L_24:
        /*0090*/ 	.word	0x00000000
        /*0094*/ 	.short	0x0006
        /*0096*/ 	.short	0x0024
        /*0098*/ 	.byte	0x00, 0xf0, 0x11, 0x00


	//----- nvinfo : EIATTR_KPARAM_INFO
	.align		4
.L_25:
        /*009c*/ 	.byte	0x04, 0x17
        /*009e*/ 	.short	(.L_27 - .L_26)
.L_26:
        /*00a0*/ 	.word	0x00000000
        /*00a4*/ 	.short	0x0005
        /*00a6*/ 	.short	0x0020
        /*00a8*/ 	.byte	0x00, 0xf0, 0x11, 0x00


	//----- nvinfo : EIATTR_KPARAM_INFO
	.align		4
.L_27:
        /*00ac*/ 	.byte	0x04, 0x17
        /*00ae*/ 	.short	(.L_29 - .L_28)
.L_28:
        /*00b0*/ 	.word	0x00000000
        /*00b4*/ 	.short	0x0004
        /*00b6*/ 	.short	0x001c
        /*00b8*/ 	.byte	0x00, 0xf0, 0x11, 0x00


	//----- nvinfo : EIATTR_KPARAM_INFO
	.align		4
.L_29:
        /*00bc*/ 	.byte	0x04, 0x17
        /*00be*/ 	.short	(.L_31 - .L_30)
.L_30:
        /*00c0*/ 	.word	0x00000000
        /*00c4*/ 	.short	0x0003
        /*00c6*/ 	.short	0x0018
        /*00c8*/ 	.byte	0x00, 0xf0, 0x11, 0x00


	//----- nvinfo : EIATTR_KPARAM_INFO
	.align		4
.L_31:
        /*00cc*/ 	.byte	0x04, 0x17
        /*00ce*/ 	.short	(.L_33 - .L_32)
.L_32:
        /*00d0*/ 	.word	0x00000000
        /*00d4*/ 	.short	0x0002
        /*00d6*/ 	.short	0x0010
        /*00d8*/ 	.byte	0x00, 0xf4, 0x21, 0x00


	//----- nvinfo : EIATTR_KPARAM_INFO
	.align		4
.L_33:
        /*00dc*/ 	.byte	0x04, 0x17
        /*00de*/ 	.short	(.L_35 - .L_34)
.L_34:
        /*00e0*/ 	.word	0x00000000
        /*00e4*/ 	.short	0x0001
        /*00e6*/ 	.short	0x0008
        /*00e8*/ 	.byte	0x00, 0xf4, 0x21, 0x00


	//----- nvinfo : EIATTR_KPARAM_INFO
	.align		4
.L_35:
        /*00ec*/ 	.byte	0x04, 0x17
        /*00ee*/ 	.short	(.L_37 - .L_36)
.L_36:
        /*00f0*/ 	.word	0x00000000
        /*00f4*/ 	.short	0x0000
        /*00f6*/ 	.short	0x0000
        /*00f8*/ 	.byte	0x00, 0xf4, 0x21, 0x00


	//----- nvinfo : EIATTR_MAXREG_COUNT
	.align		4
.L_37:
        /*00fc*/ 	.byte	0x03, 0x1b
        /*00fe*/ 	.short	0x0080


	//----- nvinfo : EIATTR_NUM_BARRIERS
	.align		4
        /*0100*/ 	.byte	0x02, 0x4c
        /*0102*/ 	.byte	0x01
	.zero		1


	//----- nvinfo : EIATTR_MERCURY_ISA_VERSION
	.align		4
        /*0104*/ 	.byte	0x03, 0x5f
        /*0106*/ 	.short	0x0000


	//----- nvinfo : EIATTR_EXIT_INSTR_OFFSETS
	.align		4
        /*0108*/ 	.byte	0x04, 0x1c
        /*010a*/ 	.short	(.L_39 - .L_38)


	//   ....[0]....
.L_38:
        /*010c*/ 	.word	0x00001d90


	//   ....[1]....
        /*0110*/ 	.word	0x00001dc0


	//----- nvinfo : EIATTR_REQNTID
	.align		4
.L_39:
        /*0114*/ 	.byte	0x04, 0x10
        /*0116*/ 	.short	(.L_41 - .L_40)
.L_40:
        /*0118*/ 	.word	0x00000200
        /*011c*/ 	.word	0x00000001
        /*0120*/ 	.word	0x00000001
.L_41:


//--------------------- .nv.callgraph             --------------------------
	.section	.nv.callgraph,"",@"SHT_CUDA_CALLGRAPH"
	.align	4
	.sectionentsize	8
	.align		4
        /*0000*/ 	.word	0x00000000
	.align		4
        /*0004*/ 	.word	0xffffffff
	.align		4
        /*0008*/ 	.word	0x00000000
	.align		4
        /*000c*/ 	.word	0xfffffffe
	.align		4
        /*0010*/ 	.word	0x00000000
	.align		4
        /*0014*/ 	.word	0xfffffffd
	.align		4
        /*0018*/ 	.word	0x00000000
	.align		4
        /*001c*/ 	.word	0xfffffffc


//--------------------- .nv.rel.action            --------------------------
	.section	.nv.rel.action,"",@"SHT_CUDA_RELOCINFO"
	.align	8
	.sectionentsize	8
        /*0000*/ 	.byte	0x73, 0x00, 0x00, 0x00, 0x00, 0x00, 0x00, 0x00, 0x00, 0x00, 0x00, 0x11, 0x25, 0x00, 0x05, 0x36


//--------------------- .nv.constant0.matmul_kernel --------------------------
	.section	.nv.constant0.matmul_kernel,"a",@progbits
	.sectionflags	@""
	.align	4
.nv.constant0.matmul_kernel:
	.zero		432


//--------------------- .text.matmul_kernel       --------------------------
	.section	.text.matmul_kernel,"ax",@progbits
	.sectioninfo	@"SHI_REGISTERS=98"
	.align	128
        .global         matmul_kernel
        .type           matmul_kernel,@function
        .size           matmul_kernel,(.L_x_3 - matmul_kernel)
        .other          matmul_kernel,@"STO_CUDA_ENTRY STV_DEFAULT"
matmul_kernel:
.text.matmul_kernel:
[----:B------:R-:W-:Y:S02]  /*0000*/  IMAD.MOV.U32 R1, RZ, RZ, c[0x0][0x28] ;  /* 0x00000a00ff017624 */ /* 0x000fe400078e00ff */
[----:B------:R-:W-:Y:S01]  /*0010*/  IMAD.MOV.U32 R6, RZ, RZ, 0x3f ;  /* 0x0000003fff067424 */ /* 0x000fe200078e00ff */
[----:B------:R-:W0:Y:S01]  /*0020*/  S2R R5, SR_CTAID.X ;  /* 0x0000000000057919 */ /* 0x000e220000002500 */
[----:B------:R-:W-:Y:S01]  /*0030*/  IMAD.MOV.U32 R54, RZ, RZ, c[0x0][0x180] ;  /* 0x00006000ff367624 */ /* 0x000fe200078e00ff */
[----:B------:R-:W-:Y:S02]  /*0040*/  ULDC.64 UR6, c[0x0][0x118] ;  /* 0x0000460000067ab9 */ /* 0x000fe40000000a00 */
[----:B------:R-:W-:Y:S02]  /*0050*/  IADD3 R0, R6, c[0x0][0x17c], RZ ;  /* 0x00005f0006007a10 */ /* 0x000fe40007ffe0ff */
[----:B------:R-:W-:Y:S02]  /*0060*/  IADD3 R54, R54, 0x3f, RZ ;  /* 0x0000003f36367810 */ /* 0x000fe40007ffe0ff */
[----:B------:R-:W-:-:S04]  /*0070*/  SHF.R.S32.HI R3, RZ, 0x1f, R0 ;  /* 0x0000001fff037819 */ /* 0x000fc80000011400 */
[----:B------:R-:W-:-:S04]  /*0080*/  LEA.HI R3, R3, R0, RZ, 0x6 ;  /* 0x0000000003037211 */ /* 0x000fc800078f30ff */
[----:B------:R-:W-:-:S05]  /*0090*/  SHF.R.S32.HI R3, RZ, 0x6, R3 ;  /* 0x00000006ff037819 */ /* 0x000fca0000011403 */
[----:B------:R-:W-:Y:S01]  /*00a0*/  IMAD.SHL.U32 R4, R3, 0x8, RZ ;  /* 0x0000000803047824 */ /* 0x000fe200078e00ff */
[----:B0-----:R-:W-:-:S04]  /*00b0*/  IABS R10, R5 ;  /* 0x00000005000a7213 */ /* 0x001fc80000000000 */
[-C--:B------:R-:W-:Y:S02]  /*00c0*/  IABS R7, R4.reuse ;  /* 0x0000000400077213 */ /* 0x080fe40000000000 */
[----:B------:R-:W-:Y:S02]  /*00d0*/  IABS R11, R4 ;  /* 0x00000004000b7213 */ /* 0x000fe40000000000 */
[----:B------:R-:W0:Y:S08]  /*00e0*/  I2F.RP R0, R7 ;  /* 0x0000000700007306 */ /* 0x000e300000209400 */
[----:B0-----:R-:W0:Y:S02]  /*00f0*/  MUFU.RCP R0, R0 ;  /* 0x0000000000007308 */ /* 0x001e240000001000 */
[----:B0-----:R-:W-:Y:S01]  /*0100*/  IADD3 R2, R0, 0xffffffe, RZ ;  /* 0x0ffffffe00027810 */ /* 0x001fe20007ffe0ff */
[----:B------:R-:W-:-:S05]  /*0110*/  IMAD.MOV R0, RZ, RZ, -R11 ;  /* 0x000000ffff007224 */ /* 0x000fca00078e0a0b */
[----:B------:R0:W1:Y:S02]  /*0120*/  F2I.FTZ.U32.TRUNC.NTZ R3, R2 ;  /* 0x0000000200037305 */ /* 0x000064000021f000 */
[----:B0-----:R-:W-:Y:S02]  /*0130*/  IMAD.MOV.U32 R2, RZ, RZ, RZ ;  /* 0x000000ffff027224 */ /* 0x001fe400078e00ff */
[----:B-1----:R-:W-:-:S04]  /*0140*/  IMAD.MOV R8, RZ, RZ, -R3 ;  /* 0x000000ffff087224 */ /* 0x002fc800078e0a03 */
[----:B------:R-:W-:Y:S02]  /*0150*/  IMAD R9, R8, R7, RZ ;  /* 0x0000000708097224 */ /* 0x000fe400078e02ff */
[----:B------:R-:W-:Y:S02]  /*0160*/  IMAD.MOV.U32 R8, RZ, RZ, R10 ;  /* 0x000000ffff087224 */ /* 0x000fe400078e000a */
[----:B------:R-:W-:-:S06]  /*0170*/  IMAD.HI.U32 R3, R3, R9, R2 ;  /* 0x0000000903037227 */ /* 0x000fcc00078e0002 */
[----:B------:R-:W-:-:S04]  /*0180*/  IMAD.HI.U32 R3, R3, R8, RZ ;  /* 0x0000000803037227 */ /* 0x000fc800078e00ff */
[----:B------:R-:W-:-:S05]  /*0190*/  IMAD R0, R3, R0, R8 ;  /* 0x0000000003007224 */ /* 0x000fca00078e0208 */
[----:B------:R-:W-:-:S13]  /*01a0*/  ISETP.GT.U32.AND P1, PT, R7, R0, PT ;  /* 0x000000000700720c */ /* 0x000fda0003f24070 */
[----:B------:R-:W-:Y:S01]  /*01b0*/  @!P1 IMAD.IADD R0, R0, 0x1, -R7 ;  /* 0x0000000100009824 */ /* 0x000fe200078e0a07 */
[----:B------:R-:W-:Y:S02]  /*01c0*/  @!P1 IADD3 R3, R3, 0x1, RZ ;  /* 0x0000000103039810 */ /* 0x000fe40007ffe0ff */
[----:B------:R-:W-:Y:S02]  /*01d0*/  ISETP.NE.AND P1, PT, R4, RZ, PT ;  /* 0x000000ff0400720c */ /* 0x000fe40003f25270 */
[----:B------:R-:W-:Y:S02]  /*01e0*/  ISETP.GE.U32.AND P0, PT, R0, R7, PT ;  /* 0x000000070000720c */ /* 0x000fe40003f06070 */
[----:B------:R-:W-:-:S04]  /*01f0*/  LOP3.LUT R0, R5, R4, RZ, 0x3c, !PT ;  /* 0x0000000405007212 */ /* 0x000fc800078e3cff */
[----:B------:R-:W-:Y:S02]  /*0200*/  ISETP.GE.AND P2, PT, R0, RZ, PT ;  /* 0x000000ff0000720c */ /* 0x000fe40003f46270 */
[----:B------:R-:W-:-:S05]  /*0210*/  IADD3 R0, R6, c[0x0][0x178], RZ ;  /* 0x00005e0006007a10 */ /* 0x000fca0007ffe0ff */
[----:B------:R-:W-:-:S05]  /*0220*/  @P0 IADD3 R3, R3, 0x1, RZ ;  /* 0x0000000103030810 */ /* 0x000fca0007ffe0ff */
[----:B------:R-:W-:Y:S01]  /*0230*/  IMAD.MOV.U32 R2, RZ, RZ, R3 ;  /* 0x000000ffff027224 */ /* 0x000fe200078e0003 */
[----:B------:R-:W-:-:S03]  /*0240*/  SHF.R.S32.HI R3, RZ, 0x1f, R0 ;  /* 0x0000001fff037819 */ /* 0x000fc60000011400 */
[----:B------:R-:W-:Y:S01]  /*0250*/  @!P2 IMAD.MOV R2, RZ, RZ, -R2 ;  /* 0x000000ffff02a224 */ /* 0x000fe200078e0a02 */
[----:B------:R-:W-:Y:S02]  /*0260*/  @!P1 LOP3.LUT R2, RZ, R4, RZ, 0x33, !PT ;  /* 0x00000004ff029212 */ /* 0x000fe400078e33ff */
[----:B------:R-:W-:-:S03]  /*0270*/  LEA.HI R3, R3, R0, RZ, 0x6 ;  /* 0x0000000003037211 */ /* 0x000fc600078f30ff */
[----:B------:R-:W-:Y:S02]  /*0280*/  IMAD.SHL.U32 R6, R2, 0x8, RZ ;  /* 0x0000000802067824 */ /* 0x000fe400078e00ff */
[----:B------:R-:W-:-:S03]  /*0290*/  IMAD.MOV R2, RZ, RZ, -R2 ;  /* 0x000000ffff027224 */ /* 0x000fc600078e0a02 */
[----:B------:R-:W-:Y:S01]  /*02a0*/  LEA.HI.SX32 R3, R3, -R6, 0x1a ;  /* 0x8000000603037211 */ /* 0x000fe200078fd2ff */
[----:B------:R-:W-:-:S03]  /*02b0*/  IMAD R11, R4, R2, R5 ;  /* 0x00000002040b7224 */ /* 0x000fc600078e0205 */
[----:B------:R-:W-:-:S04]  /*02c0*/  IMNMX R8, R3, 0x8, PT ;  /* 0x0000000803087817 */ /* 0x000fc80003800200 */
[-C--:B------:R-:W-:Y:S02]  /*02d0*/  IABS R7, R8.reuse ;  /* 0x0000000800077213 */ /* 0x080fe40000000000 */
[----:B------:R-:W-:Y:S02]  /*02e0*/  IABS R4, R8 ;  /* 0x0000000800047213 */ /* 0x000fe40000000000 */
[----:B------:R-:W0:Y:S08]  /*02f0*/  I2F.RP R0, R7 ;  /* 0x0000000700007306 */ /* 0x000e300000209400 */
[----:B0-----:R-:W0:Y:S02]  /*0300*/  MUFU.RCP R0, R0 ;  /* 0x0000000000007308 */ /* 0x001e240000001000 */
[----:B0-----:R-:W-:Y:S01]  /*0310*/  IADD3 R3, R0, 0xffffffe, RZ ;  /* 0x0ffffffe00037810 */ /* 0x001fe20007ffe0ff */
[----:B------:R-:W-:-:S05]  /*0320*/  IMAD.MOV R0, RZ, RZ, -R4 ;  /* 0x000000ffff007224 */ /* 0x000fca00078e0a04 */
[----:B------:R-:W0:Y:S02]  /*0330*/  F2I.FTZ.U32.TRUNC.NTZ R3, R3 ;  /* 0x0000000300037305 */ /* 0x000e24000021f000 */
[----:B0-----:R-:W-:-:S04]  /*0340*/  IMAD.MOV R9, RZ, RZ, -R3 ;  /* 0x000000ffff097224 */ /* 0x001fc800078e0a03 */
[----:B------:R-:W-:Y:S01]  /*0350*/  IMAD.MOV.U32 R2, RZ, RZ, R9 ;  /* 0x000000ffff027224 */ /* 0x000fe200078e0009 */
[----:B------:R-:W-:-:S03]  /*0360*/  IABS R9, R11 ;  /* 0x0000000b00097213 */ /* 0x000fc60000000000 */
[----:B------:R-:W-:Y:S02]  /*0370*/  IMAD R5, R2, R7, RZ ;  /* 0x0000000702057224 */ /* 0x000fe400078e02ff */
[----:B------:R-:W-:-:S04]  /*0380*/  IMAD.MOV.U32 R2, RZ, RZ, RZ ;  /* 0x000000ffff027224 */ /* 0x000fc800078e00ff */
        /* <DEDUP_REMOVED lines=10> */
[----:B------:R-:W0:Y:S05]  /*0430*/  S2R R0, SR_TID.X ;  /* 0x0000000000007919 */ /* 0x000e2a0000002100 */
[----:B------:R-:W-:Y:S02]  /*0440*/  @P0 IADD3 R2, R2, 0x1, RZ ;  /* 0x0000000102020810 */ /* 0x000fe40007ffe0ff */
[----:B------:R-:W-:-:S04]  /*0450*/  ISETP.GT.AND P0, PT, R54, 0x3f, PT ;  /* 0x0000003f3600780c */ /* 0x000fc80003f04270 */
[----:B------:R-:W-:Y:S01]  /*0460*/  @!P2 IMAD.MOV R2, RZ, RZ, -R2 ;  /* 0x000000ffff02a224 */ /* 0x000fe200078e0a02 */
[----:B------:R-:W-:-:S05]  /*0470*/  @!P1 LOP3.LUT R2, RZ, R8, RZ, 0x33, !PT ;  /* 0x00000008ff029212 */ /* 0x000fca00078e33ff */
[----:B------:R-:W-:Y:S02]  /*0480*/  IMAD.MOV R3, RZ, RZ, -R2 ;  /* 0x000000ffff037224 */ /* 0x000fe400078e0a02 */
[----:B------:R-:W-:Y:S01]  /*0490*/  IMAD.SHL.U32 R2, R2, 0x40, RZ ;  /* 0x0000004002027824 */ /* 0x000fe200078e00ff */
[----:B------:R-:W-:Y:S01]  /*04a0*/  @!P0 CS2R R12, SRZ ;  /* 0x00000000000c8805 */ /* 0x000fe2000001ff00 */
[----:B------:R-:W-:Y:S01]  /*04b0*/  IMAD R3, R8, R3, R11 ;  /* 0x0000000308037224 */ /* 0x000fe200078e020b */
[----:B------:R-:W-:Y:S01]  /*04c0*/  @!P0 CS2R R14, SRZ ;  /* 0x00000000000e8805 */ /* 0x000fe2000001ff00 */
[----:B0-----:R-:W-:Y:S02]  /*04d0*/  SHF.R.U32.HI R41, RZ, 0x6, R0 ;  /* 0x00000006ff297819 */ /* 0x001fe40000011600 */
[----:B------:R-:W-:Y:S01]  /*04e0*/  IMAD.IADD R3, R6, 0x1, R3 ;  /* 0x0000000106037824 */ /* 0x000fe200078e0203 */
[C---:B------:R-:W-:Y:S01]  /*04f0*/  LOP3.LUT R40, R0.reuse, 0x3f, RZ, 0xc0, !PT ;  /* 0x0000003f00287812 */ /* 0x040fe200078ec0ff */
[----:B------:R-:W-:Y:S01]  /*0500*/  @!P0 IMAD.SHL.U32 R42, R0, 0x20, RZ ;  /* 0x00000020002a8824 */ /* 0x000fe200078e00ff */
[----:B------:R-:W-:-:S03]  /*0510*/  SGXT.U32 R41, R41, 0x3 ;  /* 0x000000032929781a */ /* 0x000fc60000000000 */
[----:B------:R-:W-:Y:S01]  /*0520*/  IMAD R49, R3, 0x40, R40 ;  /* 0x0000004003317824 */ /* 0x000fe200078e0228 */
[C---:B------:R-:W-:Y:S02]  /*0530*/  LOP3.LUT R43, R2.reuse, R41, RZ, 0xfc, !PT ;  /* 0x00000029022b7212 */ /* 0x040fe400078efcff */
[C-C-:B------:R-:W-:Y:S02]  /*0540*/  LOP3.LUT R44, R2.reuse, 0x8, R41.reuse, 0xfe, !PT ;  /* 0x00000008022c7812 */ /* 0x140fe400078efe29 */
[C-C-:B------:R-:W-:Y:S02]  /*0550*/  LOP3.LUT R45, R2.reuse, 0x10, R41.reuse, 0xfe, !PT ;  /* 0x00000010022d7812 */ /* 0x140fe400078efe29 */
[C-C-:B------:R-:W-:Y:S02]  /*0560*/  LOP3.LUT R46, R2.reuse, 0x18, R41.reuse, 0xfe, !PT ;  /* 0x00000018022e7812 */ /* 0x140fe400078efe29 */
[C-C-:B------:R-:W-:Y:S02]  /*0570*/  LOP3.LUT R47, R2.reuse, 0x20, R41.reuse, 0xfe, !PT ;  /* 0x00000020022f7812 */ /* 0x140fe400078efe29 */
[----:B------:R-:W-:-:S02]  /*0580*/  LOP3.LUT R58, R2, 0x28, R41, 0xfe, !PT ;  /* 0x00000028023a7812 */ /* 0x000fc400078efe29 */
[C-C-:B------:R-:W-:Y:S02]  /*0590*/  LOP3.LUT R60, R2.reuse, 0x30, R41.reuse, 0xfe, !PT ;  /* 0x00000030023c7812 */ /* 0x140fe400078efe29 */
[----:B------:R-:W-:Y:S01]  /*05a0*/  LOP3.LUT R48, R2, 0x38, R41, 0xfe, !PT ;  /* 0x0000003802307812 */ /* 0x000fe200078efe29 */
[----:B------:R-:W-:Y:S05]  /*05b0*/  @!P0 BRA `(.L_x_0) ;  /* 0x0000137000008947 */ /* 0x000fea0003800000 */
[----:B------:R-:W-:Y:S01]  /*05c0*/  IABS R14, c[0x0][0x17c] ;  /* 0x00005f00000e7a13 */ /* 0x000fe20000000000 */
[C---:B------:R-:W-:Y:S01]  /*05d0*/  IMAD.SHL.U32 R50, R0.reuse, 0x2, RZ ;  /* 0x0000000200327824 */ /* 0x040fe200078e00ff */
[----:B------:R-:W-:Y:S01]  /*05e0*/  IABS R16, c[0x0][0x178] ;  /* 0x00005e0000107a13 */ /* 0x000fe20000000000 */
[C---:B------:R-:W-:Y:S01]  /*05f0*/  IMAD.SHL.U32 R42, R0.reuse, 0x20, RZ ;  /* 0x00000020002a7824 */ /* 0x040fe200078e00ff */
[----:B------:R-:W0:Y:S01]  /*0600*/  I2F.RP R4, R14 ;  /* 0x0000000e00047306 */ /* 0x000e220000209400 */
[C---:B------:R-:W-:Y:S01]  /*0610*/  LOP3.LUT R7, R0.reuse, 0x7, RZ, 0xc0, !PT ;  /* 0x0000000700077812 */ /* 0x040fe200078ec0ff */
[----:B------:R-:W-:Y:S01]  /*0620*/  IMAD.SHL.U32 R12, R0, 0x40, RZ ;  /* 0x00000040000c7824 */ /* 0x000fe200078e00ff */
[----:B------:R-:W-:Y:S01]  /*0630*/  SHF.R.U32.HI R8, RZ, 0x2, R0 ;  /* 0x00000002ff087819 */ /* 0x000fe20000011600 */
[----:B------:R-:W-:Y:S01]  /*0640*/  IMAD.MOV.U32 R57, RZ, RZ, c[0x0][0x18c] ;  /* 0x00006300ff397624 */ /* 0x000fe200078e00ff */
[----:B------:R-:W-:Y:S01]  /*0650*/  IABS R17, R47 ;  /* 0x0000002f00117213 */ /* 0x000fe20000000000 */
[C---:B------:R-:W-:Y:S01]  /*0660*/  IMAD.SHL.U32 R52, R7.reuse, 0x80, RZ ;  /* 0x0000008007347824 */ /* 0x040fe200078e00ff */
[----:B------:R-:W-:Y:S01]  /*0670*/  LOP3.LUT R9, R8, 0x60, RZ, 0xc0, !PT ;  /* 0x0000006008097812 */ /* 0x000fe200078ec0ff */
[----:B------:R-:W1:Y:S01]  /*0680*/  I2F.RP R5, R16 ;  /* 0x0000001000057306 */ /* 0x000e620000209400 */
[----:B------:R-:W-:Y:S01]  /*0690*/  IMAD.SHL.U32 R15, R7, 0x10, RZ ;  /* 0x00000010070f7824 */ /* 0x000fe200078e00ff */
[----:B------:R-:W-:Y:S01]  /*06a0*/  SHF.R.S32.HI R7, RZ, 0x1f, R54 ;  /* 0x0000001fff077819 */ /* 0x000fe20000011436 */
[----:B------:R-:W-:Y:S01]  /*06b0*/  IMAD.MOV.U32 R59, RZ, RZ, c[0x0][0x188] ;  /* 0x00006200ff3b7624 */ /* 0x000fe200078e00ff */
[----:B------:R-:W-:Y:S01]  /*06c0*/  LOP3.LUT R9, R9, 0x10, R50, 0xf8, !PT ;  /* 0x0000001009097812 */ /* 0x000fe200078ef832 */
[----:B------:R-:W-:Y:S01]  /*06d0*/  IMAD R53, R40, c[0x0][0x18c], RZ ;  /* 0x0000630028357a24 */ /* 0x000fe200078e02ff */
[----:B------:R-:W-:Y:S01]  /*06e0*/  IABS R13, R58 ;  /* 0x0000003a000d7213 */ /* 0x000fe20000000000 */
[----:B------:R-:W-:Y:S01]  /*06f0*/  IMAD R55, R41, c[0x0][0x188], RZ ;  /* 0x0000620029377a24 */ /* 0x000fe200078e02ff */
[----:B0-----:R-:W0:Y:S01]  /*0700*/  MUFU.RCP R4, R4 ;  /* 0x0000000400047308 */ /* 0x001e220000001000 */
[----:B------:R-:W-:Y:S01]  /*0710*/  LEA.HI R54, R7, R54, RZ, 0x6 ;  /* 0x0000003607367211 */ /* 0x000fe200078f30ff */
[----:B------:R-:W-:Y:S01]  /*0720*/  IMAD.SHL.U32 R57, R57, 0x40, RZ ;  /* 0x0000004039397824 */ /* 0x000fe200078e00ff */
[----:B------:R-:W-:Y:S01]  /*0730*/  IABS R21, R49 ;  /* 0x0000003100157213 */ /* 0x000fe20000000000 */
[----:B------:R-:W-:Y:S01]  /*0740*/  IMAD.SHL.U32 R59, R59, 0x40, RZ ;  /* 0x000000403b3b7824 */ /* 0x000fe200078e00ff */
[----:B------:R-:W-:Y:S01]  /*0750*/  LOP3.LUT R12, R12, 0x400, RZ, 0xc0, !PT ;  /* 0x000004000c0c7812 */ /* 0x000fe200078ec0ff */
[----:B------:R-:W-:Y:S01]  /*0760*/  ULDC UR4, c[0x0][0x180] ;  /* 0x0000600000047ab9 */ /* 0x000fe20000000800 */
[C---:B------:R-:W-:Y:S01]  /*0770*/  LOP3.LUT R62, R41.reuse, 0x8, RZ, 0xfc, !PT ;  /* 0x00000008293e7812 */ /* 0x040fe200078efcff */
[----:B-1----:R-:W1:Y:S01]  /*0780*/  MUFU.RCP R5, R5 ;  /* 0x0000000500057308 */ /* 0x002e620000001000 */
[----:B------:R-:W-:-:S02]  /*0790*/  LOP3.LUT R64, R41, 0x10, RZ, 0xfc, !PT ;  /* 0x0000001029407812 */ /* 0x000fc400078efcff */
[C---:B------:R-:W-:Y:S01]  /*07a0*/  LOP3.LUT R66, R41.reuse, 0x18, RZ, 0xfc, !PT ;  /* 0x0000001829427812 */ /* 0x040fe200078efcff */
[----:B------:R-:W-:Y:S01]  /*07b0*/  IMAD R73, R62, c[0x0][0x188], RZ ;  /* 0x000062003e497a24 */ /* 0x000fe200078e02ff */
[C---:B------:R-:W-:Y:S01]  /*07c0*/  LOP3.LUT R68, R41.reuse, 0x20, RZ, 0xfc, !PT ;  /* 0x0000002029447812 */ /* 0x040fe200078efcff */
[----:B------:R-:W-:Y:S01]  /*07d0*/  IMAD R71, R64, c[0x0][0x188], RZ ;  /* 0x0000620040477a24 */ /* 0x000fe200078e02ff */
[C---:B------:R-:W-:Y:S01]  /*07e0*/  LOP3.LUT R70, R41.reuse, 0x28, RZ, 0xfc, !PT ;  /* 0x0000002829467812 */ /* 0x040fe200078efcff */
[----:B------:R-:W-:Y:S01]  /*07f0*/  IMAD R69, R66, c[0x0][0x188], RZ ;  /* 0x0000620042457a24 */ /* 0x000fe200078e02ff */
[----:B0-----:R-:W-:Y:S01]  /*0800*/  IADD3 R2, R4, 0xffffffe, RZ ;  /* 0x0ffffffe04027810 */ /* 0x001fe20007ffe0ff */
[----:B------:R-:W-:Y:S01]  /*0810*/  IMAD.MOV.U32 R4, RZ, RZ, RZ ;  /* 0x000000ffff047224 */ /* 0x000fe200078e00ff */
[C---:B------:R-:W-:Y:S01]  /*0820*/  LOP3.LUT R72, R41.reuse, 0x30, RZ, 0xfc, !PT ;  /* 0x0000003029487812 */ /* 0x040fe200078efcff */
[----:B------:R-:W-:Y:S01]  /*0830*/  IMAD R65, R70, c[0x0][0x188], RZ ;  /* 0x0000620046417a24 */ /* 0x000fe200078e02ff */
[----:B------:R0:W2:Y:S01]  /*0840*/  F2I.FTZ.U32.TRUNC.NTZ R3, R2 ;  /* 0x0000000200037305 */ /* 0x0000a2000021f000 */
[----:B------:R-:W-:Y:S01]  /*0850*/  LOP3.LUT R74, R41, 0x38, RZ, 0xfc, !PT ;  /* 0x00000038294a7812 */ /* 0x000fe200078efcff */
[----:B------:R-:W-:Y:S01]  /*0860*/  IMAD R67, R68, c[0x0][0x188], RZ ;  /* 0x0000620044437a24 */ /* 0x000fe200078e02ff */
[----:B-1----:R-:W-:Y:S01]  /*0870*/  IADD3 R6, R5, 0xffffffe, RZ ;  /* 0x0ffffffe05067810 */ /* 0x002fe20007ffe0ff */
[----:B------:R-:W-:Y:S01]  /*0880*/  IMAD R63, R72, c[0x0][0x188], RZ ;  /* 0x00006200483f7a24 */ /* 0x000fe200078e02ff */
[----:B------:R-:W-:Y:S01]  /*0890*/  SHF.R.S32.HI R54, RZ, 0x6, R54 ;  /* 0x00000006ff367819 */ /* 0x000fe20000011436 */
[----:B------:R-:W-:-:S02]  /*08a0*/  IMAD R61, R74, c[0x0][0x188], RZ ;  /* 0x000062004a3d7a24 */ /* 0x000fc400078e02ff */
[----:B------:R-:W1:Y:S01]  /*08b0*/  F2I.FTZ.U32.TRUNC.NTZ R5, R6 ;  /* 0x0000000600057305 */ /* 0x000e62000021f000 */
[----:B0-----:R-:W-:Y:S01]  /*08c0*/  IMAD.IADD R2, R52, 0x1, R15 ;  /* 0x0000000134027824 */ /* 0x001fe200078e020f */
[----:B------:R-:W-:-:S04]  /*08d0*/  LOP3.LUT R15, R15, 0x30, R50, 0x78, !PT ;  /* 0x000000300f0f7812 */ /* 0x000fc800078e7832 */
[----:B------:R-:W-:Y:S01]  /*08e0*/  LOP3.LUT R51, R2, R9, RZ, 0x3c, !PT ;  /* 0x0000000902337212 */ /* 0x000fe200078e3cff */
[----:B------:R-:W-:Y:S01]  /*08f0*/  IMAD.MOV.U32 R2, RZ, RZ, RZ ;  /* 0x000000ffff027224 */ /* 0x000fe200078e00ff */
[----:B------:R-:W-:Y:S01]  /*0900*/  IABS R9, R48 ;  /* 0x0000003000097213 */ /* 0x000fe20000000000 */
[----:B--2---:R-:W-:Y:S01]  /*0910*/  IMAD.MOV R11, RZ, RZ, -R3 ;  /* 0x000000ffff0b7224 */ /* 0x004fe200078e0a03 */
[----:B------:R-:W-:Y:S01]  /*0920*/  LOP3.LUT R15, R15, 0xc00, R42, 0xf8, !PT ;  /* 0x00000c000f0f7812 */ /* 0x000fe200078ef82a */
[----:B------:R-:W-:Y:S02]  /*0930*/  IMAD.IADD R51, R12, 0x1, R51 ;  /* 0x000000010c337824 */ /* 0x000fe400078e0233 */
[----:B------:R-:W-:Y:S01]  /*0940*/  IMAD R11, R11, R14, RZ ;  /* 0x0000000e0b0b7224 */ /* 0x000fe200078e02ff */
[----:B------:R-:W-:Y:S01]  /*0950*/  LOP3.LUT R52, R15, R52, RZ, 0xfc, !PT ;  /* 0x000000340f347212 */ /* 0x000fe200078efcff */
[----:B-1----:R-:W-:Y:S02]  /*0960*/  IMAD.MOV R19, RZ, RZ, -R5 ;  /* 0x000000ffff137224 */ /* 0x002fe400078e0a05 */
[----:B------:R-:W-:Y:S01]  /*0970*/  IMAD.HI.U32 R2, R3, R11, R2 ;  /* 0x0000000b03027227 */ /* 0x000fe200078e0002 */
[----:B------:R-:W-:-:S02]  /*0980*/  IABS R11, R60 ;  /* 0x0000003c000b7213 */ /* 0x000fc40000000000 */
[----:B------:R-:W-:Y:S01]  /*0990*/  LOP3.LUT R56, R52, 0x40, RZ, 0x3c, !PT ;  /* 0x0000004034387812 */ /* 0x000fe200078e3cff */
[----:B------:R-:W-:Y:S02]  /*09a0*/  IMAD R19, R19, R16, RZ ;  /* 0x0000001013137224 */ /* 0x000fe400078e02ff */
[----:B------:R-:W-:-:S04]  /*09b0*/  IMAD.HI.U32 R6, R2, R11, RZ ;  /* 0x0000000b02067227 */ /* 0x000fc800078e00ff */
[----:B------:R-:W-:-:S04]  /*09c0*/  IMAD.HI.U32 R8, R2, R17, RZ ;  /* 0x0000001102087227 */ /* 0x000fc800078e00ff */
[----:B------:R-:W-:Y:S02]  /*09d0*/  IMAD.MOV R6, RZ, RZ, -R6 ;  /* 0x000000ffff067224 */ /* 0x000fe400078e0a06 */
[----:B------:R-:W-:Y:S02]  /*09e0*/  IMAD.MOV R8, RZ, RZ, -R8 ;  /* 0x000000ffff087224 */ /* 0x000fe400078e0a08 */
[----:B------:R-:W-:-:S04]  /*09f0*/  IMAD.HI.U32 R3, R2, R9, RZ ;  /* 0x0000000902037227 */ /* 0x000fc800078e00ff */
[----:B------:R-:W-:Y:S01]  /*0a00*/  IMAD.HI.U32 R10, R5, R19, R4 ;  /* 0x00000013050a7227 */ /* 0x000fe200078e0004 */
[----:B------:R-:W-:-:S03]  /*0a10*/  IABS R19, R43 ;  /* 0x0000002b00137213 */ /* 0x000fc60000000000 */
[C---:B------:R-:W-:Y:S01]  /*0a20*/  IMAD R4, R14.reuse, R6, R11 ;  /* 0x000000060e047224 */ /* 0x040fe200078e020b */
[----:B------:R-:W-:Y:S01]  /*0a30*/  IABS R11, R46 ;  /* 0x0000002e000b7213 */ /* 0x000fe20000000000 */
[C---:B------:R-:W-:Y:S01]  /*0a40*/  IMAD R6, R14.reuse, R8, R17 ;  /* 0x000000080e067224 */ /* 0x040fe200078e0211 */
[----:B------:R-:W-:Y:S01]  /*0a50*/  IABS R17, R44 ;  /* 0x0000002c00117213 */ /* 0x000fe20000000000 */
[----:B------:R-:W-:Y:S01]  /*0a60*/  IMAD.MOV R3, RZ, RZ, -R3 ;  /* 0x000000ffff037224 */ /* 0x000fe200078e0a03 */
[----:B------:R-:W-:Y:S01]  /*0a70*/  ISETP.GT.U32.AND P0, PT, R14, R4, PT ;  /* 0x000000040e00720c */ /* 0x000fe20003f04070 */
[----:B------:R-:W-:Y:S01]  /*0a80*/  IMAD.HI.U32 R7, R2, R13, RZ ;  /* 0x0000000d02077227 */ /* 0x000fe200078e00ff */
[----:B------:R-:W-:-:S03]  /*0a90*/  ISETP.GT.U32.AND P5, PT, R14, R6, PT ;  /* 0x000000060e00720c */ /* 0x000fc60003fa4070 */
[----:B------:R-:W-:Y:S02]  /*0aa0*/  IMAD R3, R14, R3, R9 ;  /* 0x000000030e037224 */ /* 0x000fe400078e0209 */
[----:B------:R-:W-:Y:S02]  /*0ab0*/  IMAD.MOV R7, RZ, RZ, -R7 ;  /* 0x000000ffff077224 */ /* 0x000fe400078e0a07 */
[----:B------:R-:W-:Y:S01]  /*0ac0*/  IMAD.HI.U32 R9, R2, R17, RZ ;  /* 0x0000001102097227 */ /* 0x000fe200078e00ff */
[----:B------:R-:W-:-:S03]  /*0ad0*/  ISETP.GT.U32.AND P6, PT, R14, R3, PT ;  /* 0x000000030e00720c */ /* 0x000fc60003fc4070 */
[----:B------:R-:W-:Y:S01]  /*0ae0*/  IMAD R5, R14, R7, R13 ;  /* 0x000000070e057224 */ /* 0x000fe200078e020d */
[----:B------:R-:W-:Y:S01]  /*0af0*/  IABS R13, R45 ;  /* 0x0000002d000d7213 */ /* 0x000fe20000000000 */
[----:B------:R-:W-:Y:S02]  /*0b00*/  IMAD.MOV R9, RZ, RZ, -R9 ;  /* 0x000000ffff097224 */ /* 0x000fe400078e0a09 */
[----:B------:R-:W-:Y:S01]  /*0b10*/  IMAD.HI.U32 R7, R2, R11, RZ ;  /* 0x0000000b02077227 */ /* 0x000fe200078e00ff */
[----:B------:R-:W-:-:S03]  /*0b20*/  ISETP.GT.U32.AND P4, PT, R14, R5, PT ;  /* 0x000000050e00720c */ /* 0x000fc60003f84070 */
[----:B------:R-:W-:Y:S02]  /*0b30*/  IMAD R9, R14, R9, R17 ;  /* 0x000000090e097224 */ /* 0x000fe400078e0211 */
[----:B------:R-:W-:Y:S02]  /*0b40*/  IMAD.MOV R7, RZ, RZ, -R7 ;  /* 0x000000ffff077224 */ /* 0x000fe400078e0a07 */
[----:B------:R-:W-:Y:S01]  /*0b50*/  IMAD.HI.U32 R8, R2, R13, RZ ;  /* 0x0000000d02087227 */ /* 0x000fe200078e00ff */
[----:B------:R-:W-:-:S03]  /*0b60*/  ISETP.GT.U32.AND P3, PT, R14, R9, PT ;  /* 0x000000090e00720c */ /* 0x000fc60003f64070 */
[----:B------:R-:W-:-:S04]  /*0b70*/  IMAD.HI.U32 R10, R10, R21, RZ ;  /* 0x000000150a0a7227 */ /* 0x000fc800078e00ff */
[----:B------:R-:W-:-:S04]  /*0b80*/  IMAD.HI.U32 R2, R2, R19, RZ ;  /* 0x0000001302027227 */ /* 0x000fc800078e00ff */
[C---:B------:R-:W-:Y:S02]  /*0b90*/  IMAD R7, R14.reuse, R7, R11 ;  /* 0x000000070e077224 */ /* 0x040fe400078e020b */
[----:B------:R-:W-:Y:S02]  /*0ba0*/  IMAD.MOV R8, RZ, RZ, -R8 ;  /* 0x000000ffff087224 */ /* 0x000fe400078e0a08 */
[----:B------:R-:W-:Y:S01]  /*0bb0*/  IMAD.MOV R11, RZ, RZ, -R10 ;  /* 0x000000ffff0b7224 */ /* 0x000fe200078e0a0a */
[C---:B------:R-:W-:Y:S01]  /*0bc0*/  ISETP.GT.U32.AND P1, PT, R14.reuse, R7, PT ;  /* 0x000000070e00720c */ /* 0x040fe20003f24070 */
[----:B------:R-:W-:Y:S02]  /*0bd0*/  IMAD.MOV R2, RZ, RZ, -R2 ;  /* 0x000000ffff027224 */ /* 0x000fe400078e0a02 */
[----:B------:R-:W-:Y:S02]  /*0be0*/  IMAD R8, R14, R8, R13 ;  /* 0x000000080e087224 */ /* 0x000fe400078e020d */
[----:B------:R-:W-:-:S02]  /*0bf0*/  IMAD R11, R16, R11, R21 ;  /* 0x0000000b100b7224 */ /* 0x000fc400078e0215 */
[C---:B------:R-:W-:Y:S01]  /*0c00*/  IMAD R10, R14.reuse, R2, R19 ;  /* 0x000000020e0a7224 */ /* 0x040fe200078e0213 */
[----:B------:R-:W-:Y:S01]  /*0c10*/  ISETP.GT.U32.AND P2, PT, R14, R8, PT ;  /* 0x000000080e00720c */ /* 0x000fe20003f44070 */
[--C-:B------:R-:W-:Y:S01]  /*0c20*/  @!P6 IMAD.IADD R3, R3, 0x1, -R14.reuse ;  /* 0x000000010303e824 */ /* 0x100fe200078e0a0e */
[----:B------:R-:W-:Y:S01]  /*0c30*/  LOP3.LUT R2, R0, 0x1c0, RZ, 0xc0, !PT ;  /* 0x000001c000027812 */ /* 0x000fe200078ec0ff */
[--C-:B------:R-:W-:Y:S01]  /*0c40*/  @!P0 IMAD.IADD R4, R4, 0x1, -R14.reuse ;  /* 0x0000000104048824 */ /* 0x100fe200078e0a0e */
[----:B------:R-:W-:Y:S01]  /*0c50*/  ISETP.GT.U32.AND P0, PT, R16, R11, PT ;  /* 0x0000000b1000720c */ /* 0x000fe20003f04070 */
[--C-:B------:R-:W-:Y:S01]  /*0c60*/  @!P4 IMAD.IADD R5, R5, 0x1, -R14.reuse ;  /* 0x000000010505c824 */ /* 0x100fe200078e0a0e */
[----:B------:R-:W-:Y:S01]  /*0c70*/  ISETP.GT.U32.AND P6, PT, R14, R10, PT ;  /* 0x0000000a0e00720c */ /* 0x000fe20003fc4070 */
[--C-:B------:R-:W-:Y:S01]  /*0c80*/  @!P5 IMAD.IADD R6, R6, 0x1, -R14.reuse ;  /* 0x000000010606d824 */ /* 0x100fe200078e0a0e */
[C---:B------:R-:W-:Y:S01]  /*0c90*/  ISETP.GT.U32.AND P4, PT, R14.reuse, R3, PT ;  /* 0x000000030e00720c */ /* 0x040fe20003f84070 */
[--C-:B------:R-:W-:Y:S01]  /*0ca0*/  @!P3 IMAD.IADD R9, R9, 0x1, -R14.reuse ;  /* 0x000000010909b824 */ /* 0x100fe200078e0a0e */
[C---:B------:R-:W-:Y:S01]  /*0cb0*/  ISETP.GT.U32.AND P5, PT, R14.reuse, R4, PT ;  /* 0x000000040e00720c */ /* 0x040fe20003fa4070 */
[--C-:B------:R-:W-:Y:S01]  /*0cc0*/  @!P1 IMAD.IADD R7, R7, 0x1, -R14.reuse ;  /* 0x0000000107079824 */ /* 0x100fe200078e0a0e */
[----:B------:R-:W-:Y:S01]  /*0cd0*/  ISETP.GT.U32.AND P3, PT, R14, R5, PT ;  /* 0x000000050e00720c */ /* 0x000fe20003f64070 */
[----:B------:R-:W-:Y:S01]  /*0ce0*/  @!P2 IMAD.IADD R8, R8, 0x1, -R14 ;  /* 0x000000010808a824 */ /* 0x000fe200078e0a0e */
[----:B------:R-:W-:Y:S01]  /*0cf0*/  SHF.R.U32.HI R13, RZ, 0x2, R2 ;  /* 0x00000002ff0d7819 */ /* 0x000fe20000011602 */
[----:B------:R-:W-:Y:S01]  /*0d00*/  CS2R R18, SRZ ;  /* 0x0000000000127805 */ /* 0x000fe2000001ff00 */
[C---:B------:R-:W-:Y:S01]  /*0d10*/  ISETP.GT.U32.AND P2, PT, R14.reuse, R7, PT ;  /* 0x000000070e00720c */ /* 0x040fe20003f44070 */
[----:B------:R-:W-:Y:S01]  /*0d20*/  @!P0 IMAD.IADD R11, R11, 0x1, -R16 ;  /* 0x000000010b0b8824 */ /* 0x000fe200078e0a10 */
[----:B------:R-:W-:Y:S01]  /*0d30*/  ISETP.GT.U32.AND P0, PT, R14, R6, PT ;  /* 0x000000060e00720c */ /* 0x000fe20003f04070 */
[--C-:B------:R-:W-:Y:S01]  /*0d40*/  @!P6 IMAD.IADD R10, R10, 0x1, -R14.reuse ;  /* 0x000000010a0ae824 */ /* 0x100fe200078e0a0e */
[C---:B------:R-:W-:Y:S01]  /*0d50*/  ISETP.GT.U32.AND P1, PT, R14.reuse, R8, PT ;  /* 0x000000080e00720c */ /* 0x040fe20003f24070 */
[--C-:B------:R-:W-:Y:S01]  /*0d60*/  @!P4 IMAD.IADD R3, R3, 0x1, -R14.reuse ;  /* 0x000000010303c824 */ /* 0x100fe200078e0a0e */
[----:B------:R-:W-:Y:S01]  /*0d70*/  ISETP.GT.U32.AND P4, PT, R14, R9, PT ;  /* 0x000000090e00720c */ /* 0x000fe20003f84070 */
[--C-:B------:R-:W-:Y:S01]  /*0d80*/  @!P5 IMAD.IADD R4, R4, 0x1, -R14.reuse ;  /* 0x000000010404d824 */ /* 0x100fe200078e0a0e */
[----:B------:R-:W-:Y:S01]  /*0d90*/  ISETP.GT.U32.AND P5, PT, R16, R11, PT ;  /* 0x0000000b1000720c */ /* 0x000fe20003fa4070 */
[----:B------:R-:W-:Y:S01]  /*0da0*/  @!P3 IMAD.IADD R5, R5, 0x1, -R14 ;  /* 0x000000010505b824 */ /* 0x000fe200078e0a0e */
[----:B------:R-:W-:-:S02]  /*0db0*/  ISETP.GE.AND P3, PT, R48, RZ, PT ;  /* 0x000000ff3000720c */ /* 0x000fc40003f66270 */
[----:B------:R-:W-:Y:S01]  /*0dc0*/  ISETP.GT.U32.AND P6, PT, R14, R10, PT ;  /* 0x0000000a0e00720c */ /* 0x000fe20003fc4070 */
[--C-:B------:R-:W-:Y:S01]  /*0dd0*/  @!P2 IMAD.IADD R7, R7, 0x1, -R14.reuse ;  /* 0x000000010707a824 */ /* 0x100fe200078e0a0e */
[----:B------:R-:W-:Y:S01]  /*0de0*/  ISETP.GE.AND P2, PT, R58, RZ, PT ;  /* 0x000000ff3a00720c */ /* 0x000fe20003f46270 */
[--C-:B------:R-:W-:Y:S01]  /*0df0*/  @!P0 IMAD.IADD R6, R6, 0x1, -R14.reuse ;  /* 0x0000000106068824 */ /* 0x100fe200078e0a0e */
[----:B------:R-:W-:Y:S01]  /*0e00*/  ISETP.GE.AND P0, PT, R60, RZ, PT ;  /* 0x000000ff3c00720c */ /* 0x000fe20003f06270 */
[--C-:B------:R-:W-:Y:S01]  /*0e10*/  @!P1 IMAD.IADD R8, R8, 0x1, -R14.reuse ;  /* 0x0000000108089824 */ /* 0x100fe200078e0a0e */
[----:B------:R-:W-:Y:S01]  /*0e20*/  ISETP.GE.AND P1, PT, R45, RZ, PT ;  /* 0x000000ff2d00720c */ /* 0x000fe20003f26270 */
[----:B------:R-:W-:Y:S01]  /*0e30*/  @!P4 IMAD.IADD R9, R9, 0x1, -R14 ;  /* 0x000000010909c824 */ /* 0x000fe200078e0a0e */
[----:B------:R-:W-:Y:S01]  /*0e40*/  ISETP.GE.AND P4, PT, R46, RZ, PT ;  /* 0x000000ff2e00720c */ /* 0x000fe20003f86270 */
[----:B------:R-:W-:Y:S01]  /*0e50*/  @!P5 IMAD.IADD R11, R11, 0x1, -R16 ;  /* 0x000000010b0bd824 */ /* 0x000fe200078e0a10 */
[----:B------:R-:W-:Y:S01]  /*0e60*/  ISETP.GE.AND P5, PT, R47, RZ, PT ;  /* 0x000000ff2f00720c */ /* 0x000fe20003fa6270 */
[----:B------:R-:W-:Y:S01]  /*0e70*/  @!P3 IMAD.MOV R3, RZ, RZ, -R3 ;  /* 0x000000ffff03b224 */ /* 0x000fe200078e0a03 */
[----:B------:R-:W-:Y:S01]  /*0e80*/  ISETP.GE.AND P3, PT, R44, RZ, PT ;  /* 0x000000ff2c00720c */ /* 0x000fe20003f66270 */
[----:B------:R-:W-:Y:S01]  /*0e90*/  @!P6 IMAD.IADD R10, R10, 0x1, -R14 ;  /* 0x000000010a0ae824 */ /* 0x000fe200078e0a0e */
[----:B------:R-:W-:Y:S01]  /*0ea0*/  ISETP.GE.AND P6, PT, R43, RZ, PT ;  /* 0x000000ff2b00720c */ /* 0x000fe20003fc6270 */
[----:B------:R-:W-:Y:S01]  /*0eb0*/  @!P2 IMAD.MOV R5, RZ, RZ, -R5 ;  /* 0x000000ffff05a224 */ /* 0x000fe200078e0a05 */
[----:B------:R-:W-:Y:S01]  /*0ec0*/  LOP3.LUT R2, RZ, c[0x0][0x17c], RZ, 0x33, !PT ;  /* 0x00005f00ff027a12 */ /* 0x000fe200078e33ff */
[----:B------:R-:W-:Y:S01]  /*0ed0*/  @!P0 IMAD.MOV R4, RZ, RZ, -R4 ;  /* 0x000000ffff048224 */ /* 0x000fe200078e0a04 */
[----:B------:R-:W-:Y:S01]  /*0ee0*/  ISETP.NE.AND P0, PT, RZ, c[0x0][0x17c], PT ;  /* 0x00005f00ff007a0c */ /* 0x000fe20003f05270 */
[----:B------:R-:W-:Y:S01]  /*0ef0*/  @!P1 IMAD.MOV R8, RZ, RZ, -R8 ;  /* 0x000000ffff089224 */ /* 0x000fe200078e0a08 */
[----:B------:R-:W-:Y:S01]  /*0f00*/  ISETP.GE.AND P1, PT, R49, RZ, PT ;  /* 0x000000ff3100720c */ /* 0x000fe20003f26270 */
[----:B------:R-:W-:Y:S01]  /*0f10*/  @!P4 IMAD.MOV R7, RZ, RZ, -R7 ;  /* 0x000000ffff07c224 */ /* 0x000fe200078e0a07 */
[C---:B------:R-:W-:Y:S01]  /*0f20*/  SEL R3, R2.reuse, R3, !P0 ;  /* 0x0000000302037207 */ /* 0x040fe20004000000 */
[----:B------:R-:W-:Y:S01]  /*0f30*/  @!P5 IMAD.MOV R6, RZ, RZ, -R6 ;  /* 0x000000ffff06d224 */ /* 0x000fe200078e0a06 */
[C---:B------:R-:W-:Y:S01]  /*0f40*/  SEL R4, R2.reuse, R4, !P0 ;  /* 0x0000000402047207 */ /* 0x040fe20004000000 */
[----:B------:R-:W-:Y:S01]  /*0f50*/  @!P3 IMAD.MOV R9, RZ, RZ, -R9 ;  /* 0x000000ffff09b224 */ /* 0x000fe200078e0a09 */
[C---:B------:R-:W-:Y:S01]  /*0f60*/  SEL R5, R2.reuse, R5, !P0 ;  /* 0x0000000502057207 */ /* 0x040fe20004000000 */
[----:B------:R-:W-:Y:S01]  /*0f70*/  @!P6 IMAD.MOV R10, RZ, RZ, -R10 ;  /* 0x000000ffff0ae224 */ /* 0x000fe200078e0a0a */
[C---:B------:R-:W-:Y:S01]  /*0f80*/  SEL R6, R2.reuse, R6, !P0 ;  /* 0x0000000602067207 */ /* 0x040fe20004000000 */
[----:B------:R-:W-:Y:S01]  /*0f90*/  IMAD R39, R3, c[0x0][0x190], RZ ;  /* 0x0000640003277a24 */ /* 0x000fe200078e02ff */
[----:B------:R-:W-:Y:S01]  /*0fa0*/  SEL R7, R2, R7, !P0 ;  /* 0x0000000702077207 */ /* 0x000fe20004000000 */
[----:B------:R-:W-:Y:S01]  /*0fb0*/  IMAD R4, R4, c[0x0][0x190], RZ ;  /* 0x0000640004047a24 */ /* 0x000fe200078e02ff */
[C---:B------:R-:W-:Y:S01]  /*0fc0*/  SEL R8, R2.reuse, R8, !P0 ;  /* 0x0000000802087207 */ /* 0x040fe20004000000 */
[----:B------:R-:W-:Y:S01]  /*0fd0*/  @!P1 IMAD.MOV R11, RZ, RZ, -R11 ;  /* 0x000000ffff0b9224 */ /* 0x000fe200078e0a0b */
[C---:B------:R-:W-:Y:S01]  /*0fe0*/  SEL R9, R2.reuse, R9, !P0 ;  /* 0x0000000902097207 */ /* 0x040fe20004000000 */
[----:B------:R-:W-:Y:S01]  /*0ff0*/  IMAD R5, R5, c[0x0][0x190], RZ ;  /* 0x0000640005057a24 */ /* 0x000fe200078e02ff */
[----:B------:R-:W-:Y:S01]  /*1000*/  SEL R2, R2, R10, !P0 ;  /* 0x0000000a02027207 */ /* 0x000fe20004000000 */
[----:B------:R-:W-:Y:S01]  /*1010*/  IMAD R6, R6, c[0x0][0x190], RZ ;  /* 0x0000640006067a24 */ /* 0x000fe200078e02ff */
[----:B------:R-:W-:Y:S01]  /*1020*/  ISETP.NE.AND P0, PT, RZ, c[0x0][0x178], PT ;  /* 0x00005e00ff007a0c */ /* 0x000fe20003f05270 */
[----:B------:R-:W-:Y:S01]  /*1030*/  IMAD R7, R7, c[0x0][0x190], RZ ;  /* 0x0000640007077a24 */ /* 0x000fe200078e02ff */
[----:B------:R-:W-:Y:S01]  /*1040*/  LEA R36, P1, R4, c[0x0][0x168], 0x1 ;  /* 0x00005a0004247a11 */ /* 0x000fe200078208ff */
[----:B------:R-:W-:Y:S01]  /*1050*/  IMAD R25, R2, c[0x0][0x190], RZ ;  /* 0x0000640002197a24 */ /* 0x000fe200078e02ff */
[----:B------:R-:W-:Y:S01]  /*1060*/  LEA R34, P2, R5, c[0x0][0x168], 0x1 ;  /* 0x00005a0005227a11 */ /* 0x000fe200078408ff */
[----:B------:R-:W-:Y:S01]  /*1070*/  IMAD R8, R8, c[0x0][0x190], RZ ;  /* 0x0000640008087a24 */ /* 0x000fe200078e02ff */
[----:B------:R-:W-:Y:S01]  /*1080*/  LEA R32, P3, R6, c[0x0][0x168], 0x1 ;  /* 0x00005a0006207a11 */ /* 0x000fe200078608ff */
[----:B------:R-:W-:Y:S01]  /*1090*/  IMAD R9, R9, c[0x0][0x190], RZ ;  /* 0x0000640009097a24 */ /* 0x000fe200078e02ff */
[----:B------:R-:W-:Y:S01]  /*10a0*/  LEA R30, P4, R7, c[0x0][0x168], 0x1 ;  /* 0x00005a00071e7a11 */ /* 0x000fe200078808ff */
[----:B------:R-:W-:Y:S01]  /*10b0*/  CS2R R14, SRZ ;  /* 0x00000000000e7805 */ /* 0x000fe2000001ff00 */
[----:B------:R-:W-:Y:S01]  /*10c0*/  LEA R28, P5, R8, c[0x0][0x168], 0x1 ;  /* 0x00005a00081c7a11 */ /* 0x000fe200078a08ff */
[----:B------:R-:W-:Y:S01]  /*10d0*/  CS2R R16, SRZ ;  /* 0x0000000000107805 */ /* 0x000fe2000001ff00 */
[----:B------:R-:W-:-:S02]  /*10e0*/  LOP3.LUT R50, R13, 0x3fe, R50, 0x78, !PT ;  /* 0x000003fe0d327812 */ /* 0x000fc400078e7832 */
[----:B------:R-:W-:Y:S01]  /*10f0*/  @!P0 LOP3.LUT R11, RZ, c[0x0][0x178], RZ, 0x33, !PT ;  /* 0x00005e00ff0b8a12 */ /* 0x000fe200078e33ff */
[----:B------:R-:W-:Y:S01]  /*1100*/  CS2R R12, SRZ ;  /* 0x00000000000c7805 */ /* 0x000fe2000001ff00 */
[----:B------:R-:W-:Y:S02]  /*1110*/  LEA R38, P0, R39, c[0x0][0x168], 0x1 ;  /* 0x00005a0027267a11 */ /* 0x000fe400078008ff */
[----:B------:R-:W-:Y:S01]  /*1120*/  LEA.HI.X.SX32 R37, R4, c[0x0][0x16c], 0x1, P1 ;  /* 0x00005b0004257a11 */ /* 0x000fe200008f0eff */
[----:B------:R-:W-:Y:S01]  /*1130*/  IMAD R11, R11, c[0x0][0x184], RZ ;  /* 0x000061000b0b7a24 */ /* 0x000fe200078e02ff */
[----:B------:R-:W-:Y:S02]  /*1140*/  LEA.HI.X.SX32 R39, R39, c[0x0][0x16c], 0x1, P0 ;  /* 0x00005b0027277a11 */ /* 0x000fe400000f0eff */
[----:B------:R-:W-:Y:S02]  /*1150*/  LEA R24, P0, R25, c[0x0][0x168], 0x1 ;  /* 0x00005a0019187a11 */ /* 0x000fe400078008ff */
[----:B------:R-:W-:-:S02]  /*1160*/  LEA R2, P6, R11, c[0x0][0x160], 0x1 ;  /* 0x000058000b027a11 */ /* 0x000fc400078c08ff */
[----:B------:R-:W-:Y:S02]  /*1170*/  LEA.HI.X.SX32 R35, R5, c[0x0][0x16c], 0x1, P2 ;  /* 0x00005b0005237a11 */ /* 0x000fe400010f0eff */
[----:B------:R-:W-:Y:S02]  /*1180*/  LEA.HI.X.SX32 R3, R11, c[0x0][0x164], 0x1, P6 ;  /* 0x000059000b037a11 */ /* 0x000fe400030f0eff */
[----:B------:R-:W-:Y:S02]  /*1190*/  LEA R26, P6, R9, c[0x0][0x168], 0x1 ;  /* 0x00005a00091a7a11 */ /* 0x000fe400078c08ff */
[----:B------:R-:W-:Y:S02]  /*11a0*/  LEA.HI.X.SX32 R91, R6, c[0x0][0x16c], 0x1, P3 ;  /* 0x00005b00065b7a11 */ /* 0x000fe400018f0eff */
[----:B------:R-:W-:Y:S02]  /*11b0*/  LEA.HI.X.SX32 R89, R7, c[0x0][0x16c], 0x1, P4 ;  /* 0x00005b0007597a11 */ /* 0x000fe400020f0eff */
[----:B------:R-:W-:-:S02]  /*11c0*/  LEA.HI.X.SX32 R29, R8, c[0x0][0x16c], 0x1, P5 ;  /* 0x00005b00081d7a11 */ /* 0x000fc400028f0eff */
[----:B------:R-:W-:Y:S02]  /*11d0*/  LEA.HI.X.SX32 R27, R9, c[0x0][0x16c], 0x1, P6 ;  /* 0x00005b00091b7a11 */ /* 0x000fe400030f0eff */
[----:B------:R-:W-:Y:S02]  /*11e0*/  LEA.HI.X.SX32 R25, R25, c[0x0][0x16c], 0x1, P0 ;  /* 0x00005b0019197a11 */ /* 0x000fe400000f0eff */
.L_x_1:
[----:B------:R-:W-:Y:S01]  /*11f0*/  ISETP.GE.AND P0, PT, R41, UR4, PT ;  /* 0x0000000429007c0c */ /* 0x000fe2000bf06270 */
[----:B------:R-:W-:Y:S01]  /*1200*/  IMAD.WIDE R4, R55, 0x2, R2 ;  /* 0x0000000237047825 */ /* 0x000fe200078e0202 */
[----:B------:R-:W-:Y:S02]  /*1210*/  PRMT R21, RZ, 0x7610, R21 ;  /* 0x00007610ff157816 */ /* 0x000fe40000000015 */
[----:B------:R-:W-:Y:S01]  /*1220*/  ISETP.GE.AND P1, PT, R62, UR4, PT ;  /* 0x000000043e007c0c */ /* 0x000fe2000bf26270 */
[----:B------:R-:W-:Y:S01]  /*1230*/  IMAD.WIDE R8, R73, 0x2, R2 ;  /* 0x0000000249087825 */ /* 0x000fe200078e0202 */
[----:B------:R-:W-:-:S07]  /*1240*/  PRMT R23, RZ, 0x7610, R23 ;  /* 0x00007610ff177816 */ /* 0x000fce0000000017 */
[----:B------:R0:W2:Y:S01]  /*1250*/  @!P0 LDG.E.U16 R21, [R4.64] ;  /* 0x0000000604158981 */ /* 0x0000a2000c1e1500 */
[----:B------:R-:W-:Y:S01]  /*1260*/  ISETP.GE.AND P0, PT, R64, UR4, PT ;  /* 0x0000000440007c0c */ /* 0x000fe2000bf06270 */
[----:B------:R-:W-:Y:S01]  /*1270*/  IMAD.WIDE R6, R71, 0x2, R2 ;  /* 0x0000000247067825 */ /* 0x000fe200078e0202 */
[----:B------:R-:W-:Y:S01]  /*1280*/  PRMT R31, RZ, 0x7610, R31 ;  /* 0x00007610ff1f7816 */ /* 0x000fe2000000001f */
[----:B------:R1:W3:Y:S01]  /*1290*/  @!P1 LDG.E.U16 R23, [R8.64] ;  /* 0x0000000608179981 */ /* 0x0002e2000c1e1500 */
[----:B------:R-:W-:Y:S01]  /*12a0*/  ISETP.GE.AND P1, PT, R66, UR4, PT ;  /* 0x0000000442007c0c */ /* 0x000fe2000bf26270 */
[----:B------:R-:W-:Y:S01]  /*12b0*/  IMAD.WIDE R10, R69, 0x2, R2 ;  /* 0x00000002450a7825 */ /* 0x000fe200078e0202 */
[----:B------:R-:W-:-:S07]  /*12c0*/  PRMT R33, RZ, 0x7610, R33 ;  /* 0x00007610ff217816 */ /* 0x000fce0000000021 */
[----:B------:R4:W5:Y:S01]  /*12d0*/  @!P0 LDG.E.U16 R31, [R6.64] ;  /* 0x00000006061f8981 */ /* 0x000962000c1e1500 */
[----:B------:R-:W-:Y:S01]  /*12e0*/  ISETP.GE.AND P0, PT, R68, UR4, PT ;  /* 0x0000000444007c0c */ /* 0x000fe2000bf06270 */
[----:B0-----:R-:W-:Y:S01]  /*12f0*/  IMAD.WIDE R4, R67, 0x2, R2 ;  /* 0x0000000243047825 */ /* 0x001fe200078e0202 */
[----:B------:R-:W-:Y:S01]  /*1300*/  PRMT R75, RZ, 0x7610, R75 ;  /* 0x00007610ff4b7816 */ /* 0x000fe2000000004b */
[----:B------:R-:W2:Y:S01]  /*1310*/  @!P1 LDG.E.U16 R33, [R10.64] ;  /* 0x000000060a219981 */ /* 0x000ea2000c1e1500 */
[----:B------:R-:W-:Y:S01]  /*1320*/  PRMT R79, RZ, 0x7610, R79 ;  /* 0x00007610ff4f7816 */ /* 0x000fe2000000004f */
[----:B-1----:R-:W-:Y:S01]  /*1330*/  IMAD.WIDE R8, R63, 0x2, R2 ;  /* 0x000000023f087825 */ /* 0x002fe200078e0202 */
[----:B------:R-:W-:-:S07]  /*1340*/  ISETP.GE.AND P1, PT, R70, UR4, PT ;  /* 0x0000000446007c0c */ /* 0x000fce000bf26270 */
[----:B------:R0:W3:Y:S01]  /*1350*/  @!P0 LDG.E.U16 R75, [R4.64] ;  /* 0x00000006044b8981 */ /* 0x0000e2000c1e1500 */
[----:B------:R-:W-:Y:S01]  /*1360*/  ISETP.GE.AND P0, PT, R72, UR4, PT ;  /* 0x0000000448007c0c */ /* 0x000fe2000bf06270 */
[----:B----4-:R-:W-:Y:S01]  /*1370*/  IMAD.WIDE R6, R65, 0x2, R2 ;  /* 0x0000000241067825 */ /* 0x010fe200078e0202 */
[----:B------:R-:W-:Y:S02]  /*1380*/  PRMT R77, RZ, 0x7610, R77 ;  /* 0x00007610ff4d7816 */ /* 0x000fe4000000004d */
[----:B------:R-:W-:-:S04]  /*1390*/  PRMT R81, RZ, 0x7610, R81 ;  /* 0x00007610ff517816 */ /* 0x000fc80000000051 */
[----:B------:R1:W4:Y:S05]  /*13a0*/  @!P1 LDG.E.U16 R77, [R6.64] ;  /* 0x00000006064d9981 */ /* 0x00032a000c1e1500 */
[----:B------:R1:W4:Y:S01]  /*13b0*/  @!P0 LDG.E.U16 R79, [R8.64] ;  /* 0x00000006084f8981 */ /* 0x000322000c1e1500 */
[----:B------:R-:W-:Y:S01]  /*13c0*/  ISETP.GE.AND P0, PT, R74, UR4, PT ;  /* 0x000000044a007c0c */ /* 0x000fe2000bf06270 */
[----:B0-----:R-:W-:Y:S01]  /*13d0*/  IMAD.WIDE R4, R61, 0x2, R2 ;  /* 0x000000023d047825 */ /* 0x001fe200078e0202 */
[----:B------:R-:W-:-:S11]  /*13e0*/  ISETP.GE.AND P1, PT, R40, UR4, PT ;  /* 0x0000000428007c0c */ /* 0x000fd6000bf26270 */
[----:B------:R0:W4:Y:S01]  /*13f0*/  @!P0 LDG.E.U16 R81, [R4.64] ;  /* 0x0000000604518981 */ /* 0x000122000c1e1500 */
[----:B------:R-:W-:Y:S01]  /*1400*/  PRMT R83, RZ, 0x7610, R83 ;  /* 0x00007610ff537816 */ /* 0x000fe20000000053 */
[C---:B-1----:R-:W-:Y:S02]  /*1410*/  IMAD.WIDE R6, R53.reuse, 0x2, R24 ;  /* 0x0000000235067825 */ /* 0x042fe400078e0218 */
[----:B------:R-:W-:Y:S01]  /*1420*/  BAR.SYNC.DEFER_BLOCKING 0x0 ;  /* 0x0000000000007b1d */ /* 0x000fe20000010000 */
[----:B------:R-:W-:Y:S01]  /*1430*/  PRMT R85, RZ, 0x7610, R85 ;  /* 0x00007610ff557816 */ /* 0x000fe20000000055 */
[----:B------:R-:W-:Y:S01]  /*1440*/  IMAD.WIDE R8, R53, 0x2, R26 ;  /* 0x0000000235087825 */ /* 0x000fe200078e021a */
[----:B------:R-:W-:-:S03]  /*1450*/  PRMT R87, RZ, 0x7610, R87 ;  /* 0x00007610ff577816 */ /* 0x000fc60000000057 */
[C---:B0-----:R-:W-:Y:S01]  /*1460*/  IMAD.WIDE R4, R53.reuse, 0x2, R28 ;  /* 0x0000000235047825 */ /* 0x041fe200078e021c */
[----:B------:R-:W-:Y:S02]  /*1470*/  PRMT R93, RZ, 0x7610, R93 ;  /* 0x00007610ff5d7816 */ /* 0x000fe4000000005d */
[----:B------:R-:W-:Y:S01]  /*1480*/  PRMT R95, RZ, 0x7610, R95 ;  /* 0x00007610ff5f7816 */ /* 0x000fe2000000005f */
[----:B------:R0:W4:Y:S04]  /*1490*/  @!P1 LDG.E.U16 R83, [R6.64] ;  /* 0x0000000606539981 */ /* 0x000128000c1e1500 */
[----:B------:R1:W4:Y:S04]  /*14a0*/  @!P1 LDG.E.U16 R85, [R8.64] ;  /* 0x0000000608559981 */ /* 0x000328000c1e1500 */
[----:B------:R0:W4:Y:S01]  /*14b0*/  @!P1 LDG.E.U16 R87, [R4.64] ;  /* 0x0000000604579981 */ /* 0x000122000c1e1500 */
[----:B-1----:R-:W-:-:S04]  /*14c0*/  IMAD.WIDE R8, R53, 0x2, R34 ;  /* 0x0000000235087825 */ /* 0x002fc800078e0222 */
[----:B0-----:R-:W-:Y:S01]  /*14d0*/  IMAD.WIDE R4, R53, 0x2, R38 ;  /* 0x0000000235047825 */ /* 0x001fe200078e0226 */
[----:B------:R-:W4:Y:S04]  /*14e0*/  @!P1 LDG.E.U16 R93, [R8.64] ;  /* 0x00000006085d9981 */ /* 0x000f28000c1e1500 */
[----:B-----5:R0:W-:Y:S04]  /*14f0*/  STS.U16 [R50+0x800], R31 ;  /* 0x0008001f32007388 */ /* 0x0201e80000000400 */
[----:B--2---:R1:W-:Y:S04]  /*1500*/  STS.U16 [R50+0xc00], R33 ;  /* 0x000c002132007388 */ /* 0x0043e80000000400 */
[----:B------:R-:W-:Y:S01]  /*1510*/  STS.U16 [R50], R21 ;  /* 0x0000001532007388 */ /* 0x000fe20000000400 */
[--C-:B0-----:R-:W-:Y:S01]  /*1520*/  IMAD.MOV.U32 R31, RZ, RZ, R89.reuse ;  /* 0x000000ffff1f7224 */ /* 0x101fe200078e0059 */
[----:B------:R-:W-:-:S03]  /*1530*/  PRMT R89, RZ, 0x7610, R89 ;  /* 0x00007610ff597816 */ /* 0x000fc60000000059 */
[C---:B------:R-:W-:Y:S01]  /*1540*/  IMAD.WIDE R6, R53.reuse, 0x2, R30 ;  /* 0x0000000235067825 */ /* 0x040fe200078e021e */
[----:B---3--:R0:W-:Y:S03]  /*1550*/  STS.U16 [R50+0x1000], R75 ;  /* 0x0010004b32007388 */ /* 0x0081e60000000400 */
[--C-:B-1----:R-:W-:Y:S01]  /*1560*/  IMAD.MOV.U32 R33, RZ, RZ, R91.reuse ;  /* 0x000000ffff217224 */ /* 0x102fe200078e005b */
[----:B------:R1:W2:Y:S01]  /*1570*/  @!P1 LDG.E.U16 R89, [R6.64] ;  /* 0x0000000606599981 */ /* 0x0002a2000c1e1500 */
[----:B------:R-:W-:Y:S02]  /*1580*/  PRMT R91, RZ, 0x7610, R91 ;  /* 0x00007610ff5b7816 */ /* 0x000fe4000000005b */
[----:B------:R-:W-:Y:S01]  /*1590*/  IMAD.WIDE R10, R53, 0x2, R32 ;  /* 0x00000002350a7825 */ /* 0x000fe200078e0220 */
[----:B0-----:R-:W-:-:S04]  /*15a0*/  PRMT R75, RZ, 0x7610, R75 ;  /* 0x00007610ff4b7816 */ /* 0x001fc8000000004b */
[----:B------:R-:W3:Y:S01]  /*15b0*/  @!P1 LDG.E.U16 R91, [R10.64] ;  /* 0x000000060a5b9981 */ /* 0x000ee2000c1e1500 */
[----:B-1----:R-:W-:-:S03]  /*15c0*/  IMAD.WIDE R6, R53, 0x2, R36 ;  /* 0x0000000235067825 */ /* 0x002fc600078e0224 */
[----:B------:R-:W5:Y:S04]  /*15d0*/  @!P1 LDG.E.U16 R75, [R4.64] ;  /* 0x00000006044b9981 */ /* 0x000f68000c1e1500 */
[----:B------:R-:W5:Y:S04]  /*15e0*/  @!P1 LDG.E.U16 R95, [R6.64] ;  /* 0x00000006065f9981 */ /* 0x000f68000c1e1500 */
[----:B------:R-:W-:Y:S04]  /*15f0*/  STS.U16 [R50+0x400], R23 ;  /* 0x0004001732007388 */ /* 0x000fe80000000400 */
[----:B----4-:R-:W-:Y:S04]  /*1600*/  STS.U16 [R50+0x1400], R77 ;  /* 0x0014004d32007388 */ /* 0x010fe80000000400 */
[----:B------:R-:W-:Y:S04]  /*1610*/  STS.U16 [R50+0x1800], R79 ;  /* 0x0018004f32007388 */ /* 0x000fe80000000400 */
[----:B------:R-:W-:Y:S04]  /*1620*/  STS.U16 [R50+0x1c00], R81 ;  /* 0x001c005132007388 */ /* 0x000fe80000000400 */
[----:B------:R-:W-:Y:S04]  /*1630*/  STS.U16 [R50+0x2000], R83 ;  /* 0x0020005332007388 */ /* 0x000fe80000000400 */
[----:B------:R-:W-:Y:S04]  /*1640*/  STS.U16 [R50+0x2400], R85 ;  /* 0x0024005532007388 */ /* 0x000fe80000000400 */
[----:B------:R-:W-:Y:S04]  /*1650*/  STS.U16 [R50+0x2800], R87 ;  /* 0x0028005732007388 */ /* 0x000fe80000000400 */
[----:B------:R-:W-:Y:S01]  /*1660*/  STS.U16 [R50+0x3400], R93 ;  /* 0x0034005d32007388 */ /* 0x000fe20000000400 */
[----:B------:R-:W-:-:S04]  /*1670*/  IADD3 R54, R54, -0x1, RZ ;  /* 0xffffffff36367810 */ /* 0x000fc80007ffe0ff */
[----:B------:R-:W-:Y:S01]  /*1680*/  ISETP.NE.U32.AND P0, PT, R54, RZ, PT ;  /* 0x000000ff3600720c */ /* 0x000fe20003f05070 */
[----:B------:R-:W-:Y:S01]  /*1690*/  IMAD.WIDE R32, R57, 0x2, R32 ;  /* 0x0000000239207825 */ /* 0x000fe200078e0220 */
[----:B------:R-:W-:-:S03]  /*16a0*/  UIADD3 UR4, UR4, -0x40, URZ ;  /* 0xffffffc004047890 */ /* 0x000fc6000fffe03f */
[----:B------:R-:W-:-:S04]  /*16b0*/  IMAD.WIDE R30, R57, 0x2, R30 ;  /* 0x00000002391e7825 */ /* 0x000fc800078e021e */
[----:B------:R-:W-:-:S04]  /*16c0*/  IMAD.WIDE R38, R57, 0x2, R38 ;  /* 0x0000000239267825 */ /* 0x000fc800078e0226 */
[----:B------:R-:W-:-:S04]  /*16d0*/  IMAD.WIDE R36, R57, 0x2, R36 ;  /* 0x0000000239247825 */ /* 0x000fc800078e0224 */
[----:B------:R-:W-:-:S04]  /*16e0*/  IMAD.WIDE R34, R57, 0x2, R34 ;  /* 0x0000000239227825 */ /* 0x000fc800078e0222 */
[----:B------:R-:W-:-:S04]  /*16f0*/  IMAD.WIDE R28, R57, 0x2, R28 ;  /* 0x00000002391c7825 */ /* 0x000fc800078e021c */
[----:B------:R-:W-:-:S04]  /*1700*/  IMAD.WIDE R26, R57, 0x2, R26 ;  /* 0x00000002391a7825 */ /* 0x000fc800078e021a */
[----:B------:R-:W-:-:S04]  /*1710*/  IMAD.WIDE R24, R57, 0x2, R24 ;  /* 0x0000000239187825 */ /* 0x000fc800078e0218 */
[----:B------:R-:W-:Y:S01]  /*1720*/  IMAD.WIDE R2, R59, 0x2, R2 ;  /* 0x000000023b027825 */ /* 0x000fe200078e0202 */
[----:B--2---:R-:W-:Y:S04]  /*1730*/  STS.U16 [R50+0x2c00], R89 ;  /* 0x002c005932007388 */ /* 0x004fe80000000400 */
[----:B---3--:R-:W-:Y:S04]  /*1740*/  STS.U16 [R50+0x3000], R91 ;  /* 0x0030005b32007388 */ /* 0x008fe80000000400 */
[----:B-----5:R-:W-:Y:S04]  /*1750*/  STS.U16 [R50+0x3c00], R75 ;  /* 0x003c004b32007388 */ /* 0x020fe80000000400 */
[----:B------:R-:W-:Y:S04]  /*1760*/  STS.U16 [R50+0x3800], R95 ;  /* 0x0038005f32007388 */ /* 0x000fe80000000400 */
[----:B------:R-:W-:Y:S06]  /*1770*/  BAR.SYNC.DEFER_BLOCKING 0x0 ;  /* 0x0000000000007b1d */ /* 0x000fec0000010000 */
[----:B------:R-:W-:Y:S04]  /*1780*/  LDSM.16.MT88.4 R20, [R51] ;  /* 0x000000003314783b */ /* 0x000fe80000004200 */
[----:B------:R-:W0:Y:S04]  /*1790*/  LDSM.16.M88.4 R4, [R52+0x2000] ;  /* 0x002000003404783b */ /* 0x000e280000000200 */
[----:B------:R-:W1:Y:S01]  /*17a0*/  LDSM.16.M88.4 R8, [R52+0x3000] ;  /* 0x003000003408783b */ /* 0x000e620000000200 */
[C---:B0-----:R-:W-:Y:S08]  /*17b0*/  HMMA.16816.F32.BF16 R12, R20.reuse, R4, R12 ;  /* 0x00000004140c723c */ /* 0x041ff0000004180c */
[----:B-1----:R-:W-:Y:S01]  /*17c0*/  HMMA.16816.F32.BF16 R16, R20, R8, R16 ;  /* 0x000000081410723c */ /* 0x002fe20000041810 */
[----:B------:R-:W0:Y:S11]  /*17d0*/  LDSM.16.MT88.4 R20, [R51+0x800] ;  /* 0x000800003314783b */ /* 0x000e360000004200 */
[----:B------:R-:W-:Y:S04]  /*17e0*/  @!UPT UIADD3 URZ, URZ, URZ, URZ ;  /* 0x0000003f3f3ff290 */ /* 0x000fe8000fffe03f */
[C---:B0-----:R-:W-:Y:S01]  /*17f0*/  HMMA.16816.F32.BF16 R12, R20.reuse, R6, R12 ;  /* 0x00000006140c723c */ /* 0x041fe2000004180c */
[----:B------:R-:W-:Y:S07]  /*1800*/  LDSM.16.M88.4 R4, [R56+0x2000] ;  /* 0x002000003804783b */ /* 0x000fee0000000200 */
[----:B------:R-:W-:Y:S01]  /*1810*/  HMMA.16816.F32.BF16 R16, R20, R10, R16 ;  /* 0x0000000a1410723c */ /* 0x000fe20000041810 */
[----:B------:R-:W0:Y:S04]  /*1820*/  LDSM.16.MT88.4 R20, [R51+0x1000] ;  /* 0x001000003314783b */ /* 0x000e280000004200 */
[----:B------:R-:W1:Y:S11]  /*1830*/  LDSM.16.M88.4 R8, [R56+0x3000] ;  /* 0x003000003808783b */ /* 0x000e760000000200 */
[C---:B0-----:R-:W-:Y:S08]  /*1840*/  HMMA.16816.F32.BF16 R12, R20.reuse, R4, R12 ;  /* 0x00000004140c723c */ /* 0x041ff0000004180c */
[----:B-1----:R-:W-:Y:S01]  /*1850*/  HMMA.16816.F32.BF16 R16, R20, R8, R16 ;  /* 0x000000081410723c */ /* 0x002fe20000041810 */
[----:B------:R-:W0:Y:S01]  /*1860*/  LDSM.16.MT88.4 R20, [R51+0x1800] ;  /* 0x001800003314783b */ /* 0x000e220000004200 */
[----:B------:R-:W-:-:S02]  /*1870*/  IMAD.MOV.U32 R91, RZ, RZ, R33 ;  /* 0x000000ffff5b7224 */ /* 0x000fc400078e0021 */
[----:B------:R-:W-:Y:S11]  /*1880*/  IMAD.MOV.U32 R89, RZ, RZ, R31 ;  /* 0x000000ffff597224 */ /* 0x000ff600078e001f */
[----:B------:R-:W-:Y:S01]  /*1890*/  @!UPT UIADD3 URZ, URZ, URZ, URZ ;  /* 0x0000003f3f3ff290 */ /* 0x000fe2000fffe03f */
[C---:B0-----:R-:W-:Y:S08]  /*18a0*/  HMMA.16816.F32.BF16 R12, R20.reuse, R6, R12 ;  /* 0x00000006140c723c */ /* 0x041ff0000004180c */
[----:B------:R-:W-:Y:S01]  /*18b0*/  HMMA.16816.F32.BF16 R16, R20, R10, R16 ;  /* 0x0000000a1410723c */ /* 0x000fe20000041810 */
[----:B------:R-:W-:Y:S07]  /*18c0*/  @P0 BRA `(.L_x_1) ;  /* 0xfffff92000000947 */ /* 0x000fee000383ffff */
[----:B------:R-:W-:-:S15]  /*18d0*/  NOP ;  /* 0x0000000000007918 */ /* 0x000fde0000000000 */
[----:B------:R-:W-:-:S01]  /*18e0*/  NOP ;  /* 0x0000000000007918 */ /* 0x000fc20000000000 */
[----:B------:R-:W-:Y:S02]  /*18f0*/  F2FP.BF16.PACK_AB R15, R19, R15 ;  /* 0x0000000f130f723e */ /* 0x000fe400000010ff */
[----:B------:R-:W-:-:S02]  /*1900*/  F2FP.BF16.PACK_AB R14, R18, R14 ;  /* 0x0000000e120e723e */ /* 0x000fc400000010ff */
[----:B------:R-:W-:Y:S02]  /*1910*/  F2FP.BF16.PACK_AB R13, R17, R13 ;  /* 0x0000000d110d723e */ /* 0x000fe400000010ff */
[----:B------:R-:W-:-:S07]  /*1920*/  F2FP.BF16.PACK_AB R12, R16, R12 ;  /* 0x0000000c100c723e */ /* 0x000fce00000010ff */
.L_x_0:
[----:B------:R-:W-:Y:S01]  /*1930*/  BAR.SYNC.DEFER_BLOCKING 0x0 ;  /* 0x0000000000007b1d */ /* 0x000fe20000010000 */
[----:B------:R-:W-:Y:S01]  /*1940*/  IMAD.SHL.U32 R3, R0, 0x10, RZ ;  /* 0x0000001000037824 */ /* 0x000fe200078e00ff */
[----:B------:R-:W-:Y:S01]  /*1950*/  LOP3.LUT R42, R42, 0x1060, RZ, 0xc0, !PT ;  /* 0x000010602a2a7812 */ /* 0x000fe200078ec0ff */
[C---:B------:R-:W-:Y:S01]  /*1960*/  IMAD.SHL.U32 R4, R0.reuse, 0x100, RZ ;  /* 0x0000010000047824 */ /* 0x040fe200078e00ff */
[C---:B------:R-:W-:Y:S01]  /*1970*/  LOP3.LUT R2, R0.reuse, 0x1c, RZ, 0xc0, !PT ;  /* 0x0000001c00027812 */ /* 0x040fe200078ec0ff */
[C---:B------:R-:W-:Y:S01]  /*1980*/  IMAD.SHL.U32 R7, R0.reuse, 0x4, RZ ;  /* 0x0000000400077824 */ /* 0x040fe200078e00ff */
[----:B------:R-:W-:Y:S01]  /*1990*/  LOP3.LUT R5, R0, 0x180, RZ, 0xc0, !PT ;  /* 0x0000018000057812 */ /* 0x000fe200078ec0ff */
[----:B------:R-:W-:Y:S01]  /*19a0*/  IMAD R11, R60, c[0x0][0x198], RZ ;  /* 0x000066003c0b7a24 */ /* 0x000fe200078e02ff */
[----:B------:R-:W-:-:S02]  /*19b0*/  LOP3.LUT R3, R42, 0x600, R3, 0xf8, !PT ;  /* 0x000006002a037812 */ /* 0x000fc400078ef803 */
[----:B------:R-:W-:Y:S02]  /*19c0*/  LEA.HI R2, R5, R2, RZ, 0x1f ;  /* 0x0000000205027211 */ /* 0x000fe400078ff8ff */
[----:B------:R-:W-:Y:S02]  /*19d0*/  LOP3.LUT R4, R4, 0x1800, RZ, 0xc0, !PT ;  /* 0x0000180004047812 */ /* 0x000fe400078ec0ff */
[----:B------:R-:W-:Y:S02]  /*19e0*/  LOP3.LUT R2, R3, R2, RZ, 0x3c, !PT ;  /* 0x0000000203027212 */ /* 0x000fe400078e3cff */
[----:B------:R-:W-:Y:S02]  /*19f0*/  SHF.R.U32.HI R5, RZ, 0x2, R5 ;  /* 0x00000002ff057819 */ /* 0x000fe40000011605 */
[----:B------:R-:W-:Y:S02]  /*1a00*/  LOP3.LUT R0, R2, 0x20, RZ, 0x3c, !PT ;  /* 0x0000002002007812 */ /* 0x000fe400078e3cff */
[----:B------:R-:W-:-:S02]  /*1a10*/  LOP3.LUT R4, R4, 0x1fc, R7, 0xf8, !PT ;  /* 0x000001fc04047812 */ /* 0x000fc400078ef807 */
[C---:B------:R-:W-:Y:S01]  /*1a20*/  ISETP.GE.AND P0, PT, R49.reuse, c[0x0][0x178], PT ;  /* 0x00005e0031007a0c */ /* 0x040fe20003f06270 */
[----:B------:R-:W-:Y:S01]  /*1a30*/  IMAD R49, R49, c[0x0][0x194], RZ ;  /* 0x0000650031317a24 */ /* 0x000fe200078e02ff */
[----:B------:R0:W-:Y:S01]  /*1a40*/  STS [R2], R12 ;  /* 0x0000000c02007388 */ /* 0x0001e20000000800 */
[----:B------:R-:W-:Y:S02]  /*1a50*/  LOP3.LUT R6, R4, R5, RZ, 0x3c, !PT ;  /* 0x0000000504067212 */ /* 0x000fe400078e3cff */
[C---:B------:R-:W-:Y:S01]  /*1a60*/  ISETP.LT.AND P1, PT, R43.reuse, c[0x0][0x17c], !P0 ;  /* 0x00005f002b007a0c */ /* 0x040fe20004721270 */
[----:B------:R1:W-:Y:S01]  /*1a70*/  STS [R2+0x100], R13 ;  /* 0x0001000d02007388 */ /* 0x0003e20000000800 */
[----:B------:R-:W-:Y:S01]  /*1a80*/  IMAD R43, R43, c[0x0][0x198], RZ ;  /* 0x000066002b2b7a24 */ /* 0x000fe200078e02ff */
[C---:B------:R-:W-:Y:S01]  /*1a90*/  ISETP.LT.AND P4, PT, R44.reuse, c[0x0][0x17c], !P0 ;  /* 0x00005f002c007a0c */ /* 0x040fe20004781270 */
[----:B------:R-:W-:Y:S01]  /*1aa0*/  IMAD R44, R44, c[0x0][0x198], RZ ;  /* 0x000066002c2c7a24 */ /* 0x000fe200078e02ff */
[----:B------:R2:W-:Y:S01]  /*1ab0*/  STS [R0+0x800], R14 ;  /* 0x0008000e00007388 */ /* 0x0005e20000000800 */
[C---:B------:R-:W-:Y:S01]  /*1ac0*/  ISETP.LT.AND P5, PT, R45.reuse, c[0x0][0x17c], !P0 ;  /* 0x00005f002d007a0c */ /* 0x040fe200047a1270 */
[----:B------:R-:W-:Y:S01]  /*1ad0*/  IMAD R45, R45, c[0x0][0x198], RZ ;  /* 0x000066002d2d7a24 */ /* 0x000fe200078e02ff */
[----:B0-----:R-:W-:Y:S01]  /*1ae0*/  LEA R12, P2, R49, c[0x0][0x170], 0x1 ;  /* 0x00005c00310c7a11 */ /* 0x001fe200078408ff */
[----:B------:R0:W-:Y:S01]  /*1af0*/  STS [R0+0x900], R15 ;  /* 0x0009000f00007388 */ /* 0x0001e20000000800 */
[----:B-1----:R-:W-:-:S03]  /*1b00*/  IMAD R13, R48, c[0x0][0x198], RZ ;  /* 0x00006600300d7a24 */ /* 0x002fc600078e02ff */
[----:B------:R-:W-:Y:S01]  /*1b10*/  BAR.SYNC.DEFER_BLOCKING 0x0 ;  /* 0x0000000000007b1d */ /* 0x000fe20000010000 */
[-C--:B------:R-:W-:Y:S02]  /*1b20*/  LEA R4, P3, R44, R12.reuse, 0x1 ;  /* 0x0000000c2c047211 */ /* 0x080fe400078608ff */
[----:B--2---:R-:W-:Y:S02]  /*1b30*/  LEA.HI.X.SX32 R14, R49, c[0x0][0x174], 0x1, P2 ;  /* 0x00005d00310e7a11 */ /* 0x004fe400010f0eff */
[C---:B------:R-:W-:Y:S01]  /*1b40*/  LEA R2, P2, R43.reuse, R12, 0x1 ;  /* 0x0000000c2b027211 */ /* 0x040fe200078408ff */
[----:B0-----:R-:W-:Y:S01]  /*1b50*/  IMAD R0, R58, c[0x0][0x198], RZ ;  /* 0x000066003a007a24 */ /* 0x001fe200078e02ff */
[-C--:B------:R-:W-:Y:S02]  /*1b60*/  LEA.HI.X.SX32 R5, R44, R14.reuse, 0x1, P3 ;  /* 0x0000000e2c057211 */ /* 0x080fe400018f0eff */
[----:B------:R-:W-:Y:S02]  /*1b70*/  LEA.HI.X.SX32 R3, R43, R14, 0x1, P2 ;  /* 0x0000000e2b037211 */ /* 0x000fe400010f0eff */
[C---:B------:R-:W-:Y:S01]  /*1b80*/  ISETP.LT.AND P3, PT, R47.reuse, c[0x0][0x17c], !P0 ;  /* 0x00005f002f007a0c */ /* 0x040fe20004761270 */
[----:B------:R-:W-:Y:S01]  /*1b90*/  IMAD R47, R47, c[0x0][0x198], RZ ;  /* 0x000066002f2f7a24 */ /* 0x000fe200078e02ff */
[----:B------:R-:W0:Y:S04]  /*1ba0*/  LDS R17, [R6] ;  /* 0x0000000006117984 */ /* 0x000e280000000800 */
[----:B------:R-:W1:Y:S04]  /*1bb0*/  LDS R19, [R6+0x200] ;  /* 0x0002000006137984 */ /* 0x000e680000000800 */
[----:B------:R-:W2:Y:S04]  /*1bc0*/  LDS R15, [R6+0x400] ;  /* 0x00040000060f7984 */ /* 0x000ea80000000800 */
[----:B------:R3:W4:Y:S02]  /*1bd0*/  LDS R21, [R6+0x600] ;  /* 0x0006000006157984 */ /* 0x0007240000000800 */
[----:B---3--:R-:W-:-:S04]  /*1be0*/  LEA R6, P6, R45, R12, 0x1 ;  /* 0x0000000c2d067211 */ /* 0x008fc800078c08ff */
[----:B------:R-:W-:Y:S02]  /*1bf0*/  LEA.HI.X.SX32 R7, R45, R14, 0x1, P6 ;  /* 0x0000000e2d077211 */ /* 0x000fe400030f0eff */
[----:B------:R-:W-:-:S04]  /*1c00*/  LEA R8, P6, R0, R12, 0x1 ;  /* 0x0000000c00087211 */ /* 0x000fc800078c08ff */
[----:B------:R-:W-:Y:S01]  /*1c10*/  LEA.HI.X.SX32 R9, R0, R14, 0x1, P6 ;  /* 0x0000000e00097211 */ /* 0x000fe200030f0eff */
[----:B0-----:R0:W-:Y:S04]  /*1c20*/  @P1 STG.E.U16 [R2.64], R17 ;  /* 0x0000001102001986 */ /* 0x0011e8000c101506 */
[----:B-1----:R1:W-:Y:S01]  /*1c30*/  @P4 STG.E.U16 [R4.64], R19 ;  /* 0x0000001304004986 */ /* 0x0023e2000c101506 */
[C---:B------:R-:W-:Y:S01]  /*1c40*/  ISETP.LT.AND P4, PT, R46.reuse, c[0x0][0x17c], !P0 ;  /* 0x00005f002e007a0c */ /* 0x040fe20004781270 */
[----:B------:R-:W-:Y:S01]  /*1c50*/  IMAD R46, R46, c[0x0][0x198], RZ ;  /* 0x000066002e2e7a24 */ /* 0x000fe200078e02ff */
[----:B--2---:R-:W-:Y:S01]  /*1c60*/  PRMT R0, R15, 0x7632, R0 ;  /* 0x000076320f007816 */ /* 0x004fe20000000000 */
[----:B------:R2:W-:Y:S03]  /*1c70*/  @P5 STG.E.U16 [R6.64], R15 ;  /* 0x0000000f06005986 */ /* 0x0005e6000c101506 */
[----:B0-----:R-:W-:-:S02]  /*1c80*/  LEA R2, P1, R46, R12, 0x1 ;  /* 0x0000000c2e027211 */ /* 0x001fc400078208ff */
[----:B------:R-:W-:Y:S02]  /*1c90*/  PRMT R17, R17, 0x7632, R17 ;  /* 0x0000763211117816 */ /* 0x000fe40000000011 */
[----:B-1----:R-:W-:Y:S02]  /*1ca0*/  LEA R4, P2, R47, R12, 0x1 ;  /* 0x0000000c2f047211 */ /* 0x002fe400078408ff */
[----:B------:R-:W-:Y:S02]  /*1cb0*/  LEA.HI.X.SX32 R3, R46, R14, 0x1, P1 ;  /* 0x0000000e2e037211 */ /* 0x000fe400008f0eff */
[----:B------:R-:W-:Y:S02]  /*1cc0*/  LEA R10, P1, R11, R12, 0x1 ;  /* 0x0000000c0b0a7211 */ /* 0x000fe400078208ff */
[----:B------:R-:W-:Y:S01]  /*1cd0*/  LEA.HI.X.SX32 R5, R47, R14, 0x1, P2 ;  /* 0x0000000e2f057211 */ /* 0x000fe200010f0eff */
[----:B----4-:R2:W-:Y:S01]  /*1ce0*/  @P4 STG.E.U16 [R2.64], R21 ;  /* 0x0000001502004986 */ /* 0x0105e2000c101506 */
[----:B------:R-:W-:-:S02]  /*1cf0*/  ISETP.LT.AND P2, PT, R58, c[0x0][0x17c], !P0 ;  /* 0x00005f003a007a0c */ /* 0x000fc40004741270 */
[----:B------:R-:W-:Y:S01]  /*1d00*/  LEA.HI.X.SX32 R11, R11, R14, 0x1, P1 ;  /* 0x0000000e0b0b7211 */ /* 0x000fe200008f0eff */
[----:B------:R2:W-:Y:S01]  /*1d10*/  @P3 STG.E.U16 [R4.64], R17 ;  /* 0x0000001104003986 */ /* 0x0005e2000c101506 */
[----:B------:R-:W-:Y:S02]  /*1d20*/  ISETP.LT.AND P1, PT, R60, c[0x0][0x17c], !P0 ;  /* 0x00005f003c007a0c */ /* 0x000fe40004721270 */
[----:B------:R-:W-:Y:S02]  /*1d30*/  ISETP.LT.AND P0, PT, R48, c[0x0][0x17c], !P0 ;  /* 0x00005f0030007a0c */ /* 0x000fe40004701270 */
[----:B------:R-:W-:Y:S02]  /*1d40*/  PRMT R19, R19, 0x7632, R19 ;  /* 0x0000763213137816 */ /* 0x000fe40000000013 */
[----:B------:R-:W-:-:S03]  /*1d50*/  LEA R12, P6, R13, R12, 0x1 ;  /* 0x0000000c0d0c7211 */ /* 0x000fc600078c08ff */
[----:B------:R2:W-:Y:S01]  /*1d60*/  @P2 STG.E.U16 [R8.64], R19 ;  /* 0x0000001308002986 */ /* 0x0005e2000c101506 */
[----:B------:R-:W-:-:S03]  /*1d70*/  LEA.HI.X.SX32 R13, R13, R14, 0x1, P6 ;  /* 0x0000000e0d0d7211 */ /* 0x000fc600030f0eff */
[----:B------:R2:W-:Y:S02]  /*1d80*/  @P1 STG.E.U16 [R10.64], R0 ;  /* 0x000000000a001986 */ /* 0x0005e4000c101506 */
[----:B------:R-:W-:Y:S05]  /*1d90*/  @!P0 EXIT ;  /* 0x000000000000894d */ /* 0x000fea0003800000 */
[----:B--2---:R-:W-:-:S05]  /*1da0*/  PRMT R6, R21, 0x7632, R6 ;  /* 0x0000763215067816 */ /* 0x004fca0000000006 */
[----:B------:R-:W-:Y:S01]  /*1db0*/  STG.E.U16 [R12.64], R6 ;  /* 0x000000060c007986 */ /* 0x000fe2000c101506 */
[----:B------:R-:W-:Y:S05]  /*1dc0*/  EXIT ;  /* 0x000000000000794d */ /* 0x000fea0003800000 */
.L_x_2:
[----:B------:R-:W-:-:S00]  /*1dd0*/  BRA `(.L_x_2) ;  /* 0xfffffff000007947 */ /* 0x000fc0000383ffff */
[----:B------:R-:W-:-:S00]  /*1de0*/  NOP ;  /* 0x0000000000007918 */ /* 0x000fc00000000000 */
        /* <DEDUP_REMOVED lines=9> */
.L_x_3:


//--------------------- .nv.shared.matmul_kernel  --------------------------
	.section	.nv.shared.matmul_kernel,"aw",@nobits
	.sectionflags	@""
	.align	16
